//
// Generated by NVIDIA NVVM Compiler
//
// Compiler Build ID: CL-36424714
// Cuda compilation tools, release 13.0, V13.0.88
// Based on NVVM 20.0.0
//

.version 9.0
.target sm_100
.address_size 64

	// .globl	_Z9HistogramPjS_jj
// _ZZ13opt_HistogramPjS_jjE20has_activated_thread has been demoted

.visible .entry _Z9HistogramPjS_jj(
	.param .u64 .ptr .align 1 _Z9HistogramPjS_jj_param_0,
	.param .u64 .ptr .align 1 _Z9HistogramPjS_jj_param_1,
	.param .u32 _Z9HistogramPjS_jj_param_2,
	.param .u32 _Z9HistogramPjS_jj_param_3
)
{
	.local .align 16 .b8 	__local_depot0[1024];
	.reg .b64 	%SP;
	.reg .b64 	%SPL;
	.reg .pred 	%p<50>;
	.reg .b32 	%r<119>;
	.reg .b64 	%rd<47>;

	mov.u64 	%SPL, __local_depot0;
	ld.param.u64 	%rd26, [_Z9HistogramPjS_jj_param_0];
	ld.param.u64 	%rd27, [_Z9HistogramPjS_jj_param_1];
	ld.param.u32 	%r65, [_Z9HistogramPjS_jj_param_2];
	ld.param.u32 	%r66, [_Z9HistogramPjS_jj_param_3];
	cvta.to.global.u64 	%rd1, %rd27;
	add.u64 	%rd2, %SPL, 0;
	mov.u32 	%r67, %ctaid.x;
	mov.u32 	%r1, %ntid.x;
	mov.u32 	%r68, %tid.x;
	mad.lo.s32 	%r113, %r67, %r1, %r68;
	setp.eq.s32 	%p1, %r65, 0;
	@%p1 bra 	$L__BB0_13;
	and.b32  	%r3, %r65, 15;
	setp.lt.u32 	%p2, %r65, 16;
	mov.b32 	%r108, 0;
	@%p2 bra 	$L__BB0_4;
	and.b32  	%r108, %r65, -16;
	neg.s32 	%r112, %r108;
	add.s64 	%rd42, %rd2, 32;
$L__BB0_3:
	.pragma "nounroll";
	mov.b32 	%r70, 0;
	st.local.v4.u32 	[%rd42+-32], {%r70, %r70, %r70, %r70};
	st.local.v4.u32 	[%rd42+-16], {%r70, %r70, %r70, %r70};
	st.local.v4.u32 	[%rd42], {%r70, %r70, %r70, %r70};
	st.local.v4.u32 	[%rd42+16], {%r70, %r70, %r70, %r70};
	add.s32 	%r112, %r112, 16;
	add.s64 	%rd42, %rd42, 64;
	setp.eq.s32 	%p3, %r112, 0;
	@%p3 bra 	$L__BB0_4;
	bra.uni 	$L__BB0_3;
$L__BB0_4:
	setp.eq.s32 	%p4, %r3, 0;
	@%p4 bra 	$L__BB0_13;
	and.b32  	%r7, %r65, 7;
	setp.lt.u32 	%p5, %r3, 8;
	@%p5 bra 	$L__BB0_7;
	mul.wide.u32 	%rd29, %r108, 4;
	add.s64 	%rd30, %rd2, %rd29;
	mov.b32 	%r71, 0;
	st.local.u32 	[%rd30], %r71;
	st.local.u32 	[%rd30+4], %r71;
	st.local.u32 	[%rd30+8], %r71;
	st.local.u32 	[%rd30+12], %r71;
	st.local.u32 	[%rd30+16], %r71;
	st.local.u32 	[%rd30+20], %r71;
	st.local.u32 	[%rd30+24], %r71;
	st.local.u32 	[%rd30+28], %r71;
	add.s32 	%r108, %r108, 8;
$L__BB0_7:
	setp.eq.s32 	%p6, %r7, 0;
	@%p6 bra 	$L__BB0_13;
	and.b32  	%r10, %r65, 3;
	setp.lt.u32 	%p7, %r7, 4;
	@%p7 bra 	$L__BB0_10;
	mul.wide.u32 	%rd31, %r108, 4;
	add.s64 	%rd32, %rd2, %rd31;
	mov.b32 	%r72, 0;
	st.local.u32 	[%rd32], %r72;
	st.local.u32 	[%rd32+4], %r72;
	st.local.u32 	[%rd32+8], %r72;
	st.local.u32 	[%rd32+12], %r72;
	add.s32 	%r108, %r108, 4;
$L__BB0_10:
	setp.eq.s32 	%p8, %r10, 0;
	@%p8 bra 	$L__BB0_13;
	mul.wide.u32 	%rd33, %r108, 4;
	add.s64 	%rd41, %rd2, %rd33;
	neg.s32 	%r111, %r10;
$L__BB0_12:
	.pragma "nounroll";
	mov.b32 	%r73, 0;
	st.local.u32 	[%rd41], %r73;
	add.s64 	%rd41, %rd41, 4;
	add.s32 	%r111, %r111, 1;
	setp.ne.s32 	%p9, %r111, 0;
	@%p9 bra 	$L__BB0_12;
$L__BB0_13:
	setp.ge.u32 	%p10, %r113, %r66;
	@%p10 bra 	$L__BB0_16;
	mov.u32 	%r74, %nctaid.x;
	mul.lo.s32 	%r16, %r74, %r1;
	cvta.to.global.u64 	%rd7, %rd26;
$L__BB0_15:
	mul.wide.u32 	%rd34, %r113, 4;
	add.s64 	%rd35, %rd7, %rd34;
	ld.global.u32 	%r75, [%rd35];
	mul.wide.u32 	%rd36, %r75, 4;
	add.s64 	%rd37, %rd2, %rd36;
	ld.local.u32 	%r76, [%rd37];
	add.s32 	%r77, %r76, 1;
	st.local.u32 	[%rd37], %r77;
	add.s32 	%r113, %r113, %r16;
	setp.lt.u32 	%p11, %r113, %r66;
	@%p11 bra 	$L__BB0_15;
$L__BB0_16:
	setp.eq.s32 	%p12, %r65, 0;
	bar.sync 	0;
	@%p12 bra 	$L__BB0_87;
	and.b32  	%r21, %r65, 15;
	setp.lt.u32 	%p13, %r65, 16;
	mov.b32 	%r116, 0;
	@%p13 bra 	$L__BB0_52;
	and.b32  	%r116, %r65, -16;
	neg.s32 	%r114, %r116;
	add.s64 	%rd44, %rd2, 32;
	add.s64 	%rd43, %rd1, 32;
$L__BB0_19:
	.pragma "nounroll";
	ld.local.u32 	%r25, [%rd44+-32];
	setp.eq.s32 	%p14, %r25, 0;
	@%p14 bra 	$L__BB0_21;
	atom.global.add.u32 	%r79, [%rd43+-32], %r25;
$L__BB0_21:
	ld.local.u32 	%r26, [%rd44+-28];
	setp.eq.s32 	%p15, %r26, 0;
	@%p15 bra 	$L__BB0_23;
	atom.global.add.u32 	%r80, [%rd43+-28], %r26;
$L__BB0_23:
	ld.local.u32 	%r27, [%rd44+-24];
	setp.eq.s32 	%p16, %r27, 0;
	@%p16 bra 	$L__BB0_25;
	atom.global.add.u32 	%r81, [%rd43+-24], %r27;
$L__BB0_25:
	ld.local.u32 	%r28, [%rd44+-20];
	setp.eq.s32 	%p17, %r28, 0;
	@%p17 bra 	$L__BB0_27;
	atom.global.add.u32 	%r82, [%rd43+-20], %r28;
$L__BB0_27:
	ld.local.u32 	%r29, [%rd44+-16];
	setp.eq.s32 	%p18, %r29, 0;
	@%p18 bra 	$L__BB0_29;
	atom.global.add.u32 	%r83, [%rd43+-16], %r29;
$L__BB0_29:
	ld.local.u32 	%r30, [%rd44+-12];
	setp.eq.s32 	%p19, %r30, 0;
	@%p19 bra 	$L__BB0_31;
	atom.global.add.u32 	%r84, [%rd43+-12], %r30;
$L__BB0_31:
	ld.local.u32 	%r31, [%rd44+-8];
	setp.eq.s32 	%p20, %r31, 0;
	@%p20 bra 	$L__BB0_33;
	atom.global.add.u32 	%r85, [%rd43+-8], %r31;
$L__BB0_33:
	ld.local.u32 	%r32, [%rd44+-4];
	setp.eq.s32 	%p21, %r32, 0;
	@%p21 bra 	$L__BB0_35;
	atom.global.add.u32 	%r86, [%rd43+-4], %r32;
$L__BB0_35:
	ld.local.u32 	%r33, [%rd44];
	setp.eq.s32 	%p22, %r33, 0;
	@%p22 bra 	$L__BB0_37;
	atom.global.add.u32 	%r87, [%rd43], %r33;
$L__BB0_37:
	ld.local.u32 	%r34, [%rd44+4];
	setp.eq.s32 	%p23, %r34, 0;
	@%p23 bra 	$L__BB0_39;
	atom.global.add.u32 	%r88, [%rd43+4], %r34;
$L__BB0_39:
	ld.local.u32 	%r35, [%rd44+8];
	setp.eq.s32 	%p24, %r35, 0;
	@%p24 bra 	$L__BB0_41;
	atom.global.add.u32 	%r89, [%rd43+8], %r35;
$L__BB0_41:
	ld.local.u32 	%r36, [%rd44+12];
	setp.eq.s32 	%p25, %r36, 0;
	@%p25 bra 	$L__BB0_43;
	atom.global.add.u32 	%r90, [%rd43+12], %r36;
$L__BB0_43:
	ld.local.u32 	%r37, [%rd44+16];
	setp.eq.s32 	%p26, %r37, 0;
	@%p26 bra 	$L__BB0_45;
	atom.global.add.u32 	%r91, [%rd43+16], %r37;
$L__BB0_45:
	ld.local.u32 	%r38, [%rd44+20];
	setp.eq.s32 	%p27, %r38, 0;
	@%p27 bra 	$L__BB0_47;
	atom.global.add.u32 	%r92, [%rd43+20], %r38;
$L__BB0_47:
	ld.local.u32 	%r39, [%rd44+24];
	setp.eq.s32 	%p28, %r39, 0;
	@%p28 bra 	$L__BB0_49;
	atom.global.add.u32 	%r93, [%rd43+24], %r39;
$L__BB0_49:
	ld.local.u32 	%r40, [%rd44+28];
	setp.eq.s32 	%p29, %r40, 0;
	@%p29 bra 	$L__BB0_51;
	atom.global.add.u32 	%r94, [%rd43+28], %r40;
$L__BB0_51:
	add.s32 	%r114, %r114, 16;
	add.s64 	%rd44, %rd44, 64;
	add.s64 	%rd43, %rd43, 64;
	setp.ne.s32 	%p30, %r114, 0;
	@%p30 bra 	$L__BB0_19;
$L__BB0_52:
	setp.eq.s32 	%p31, %r21, 0;
	@%p31 bra 	$L__BB0_87;
	and.b32  	%r43, %r65, 7;
	setp.lt.u32 	%p32, %r21, 8;
	@%p32 bra 	$L__BB0_71;
	mul.wide.u32 	%rd38, %r116, 4;
	add.s64 	%rd16, %rd2, %rd38;
	ld.local.u32 	%r44, [%rd16];
	setp.eq.s32 	%p33, %r44, 0;
	add.s64 	%rd17, %rd1, %rd38;
	@%p33 bra 	$L__BB0_56;
	atom.global.add.u32 	%r95, [%rd17], %r44;
$L__BB0_56:
	ld.local.u32 	%r45, [%rd16+4];
	setp.eq.s32 	%p34, %r45, 0;
	@%p34 bra 	$L__BB0_58;
	atom.global.add.u32 	%r96, [%rd17+4], %r45;
$L__BB0_58:
	ld.local.u32 	%r46, [%rd16+8];
	setp.eq.s32 	%p35, %r46, 0;
	@%p35 bra 	$L__BB0_60;
	atom.global.add.u32 	%r97, [%rd17+8], %r46;
$L__BB0_60:
	ld.local.u32 	%r47, [%rd16+12];
	setp.eq.s32 	%p36, %r47, 0;
	@%p36 bra 	$L__BB0_62;
	atom.global.add.u32 	%r98, [%rd17+12], %r47;
$L__BB0_62:
	ld.local.u32 	%r48, [%rd16+16];
	setp.eq.s32 	%p37, %r48, 0;
	@%p37 bra 	$L__BB0_64;
	atom.global.add.u32 	%r99, [%rd17+16], %r48;
$L__BB0_64:
	ld.local.u32 	%r49, [%rd16+20];
	setp.eq.s32 	%p38, %r49, 0;
	@%p38 bra 	$L__BB0_66;
	atom.global.add.u32 	%r100, [%rd17+20], %r49;
$L__BB0_66:
	ld.local.u32 	%r50, [%rd16+24];
	setp.eq.s32 	%p39, %r50, 0;
	@%p39 bra 	$L__BB0_68;
	atom.global.add.u32 	%r101, [%rd17+24], %r50;
$L__BB0_68:
	ld.local.u32 	%r51, [%rd16+28];
	setp.eq.s32 	%p40, %r51, 0;
	@%p40 bra 	$L__BB0_70;
	atom.global.add.u32 	%r102, [%rd17+28], %r51;
$L__BB0_70:
	add.s32 	%r116, %r116, 8;
$L__BB0_71:
	setp.eq.s32 	%p41, %r43, 0;
	@%p41 bra 	$L__BB0_87;
	and.b32  	%r54, %r65, 3;
	setp.lt.u32 	%p42, %r43, 4;
	@%p42 bra 	$L__BB0_82;
	mul.wide.u32 	%rd39, %r116, 4;
	add.s64 	%rd18, %rd2, %rd39;
	ld.local.u32 	%r55, [%rd18];
	setp.eq.s32 	%p43, %r55, 0;
	add.s64 	%rd19, %rd1, %rd39;
	@%p43 bra 	$L__BB0_75;
	atom.global.add.u32 	%r103, [%rd19], %r55;
$L__BB0_75:
	ld.local.u32 	%r56, [%rd18+4];
	setp.eq.s32 	%p44, %r56, 0;
	@%p44 bra 	$L__BB0_77;
	atom.global.add.u32 	%r104, [%rd19+4], %r56;
$L__BB0_77:
	ld.local.u32 	%r57, [%rd18+8];
	setp.eq.s32 	%p45, %r57, 0;
	@%p45 bra 	$L__BB0_79;
	atom.global.add.u32 	%r105, [%rd19+8], %r57;
$L__BB0_79:
	ld.local.u32 	%r58, [%rd18+12];
	setp.eq.s32 	%p46, %r58, 0;
	@%p46 bra 	$L__BB0_81;
	atom.global.add.u32 	%r106, [%rd19+12], %r58;
$L__BB0_81:
	add.s32 	%r116, %r116, 4;
$L__BB0_82:
	setp.eq.s32 	%p47, %r54, 0;
	@%p47 bra 	$L__BB0_87;
	mul.wide.u32 	%rd40, %r116, 4;
	add.s64 	%rd46, %rd1, %rd40;
	add.s64 	%rd45, %rd2, %rd40;
	neg.s32 	%r118, %r54;
$L__BB0_84:
	.pragma "nounroll";
	ld.local.u32 	%r63, [%rd45];
	setp.eq.s32 	%p48, %r63, 0;
	@%p48 bra 	$L__BB0_86;
	atom.global.add.u32 	%r107, [%rd46], %r63;
$L__BB0_86:
	add.s64 	%rd46, %rd46, 4;
	add.s64 	%rd45, %rd45, 4;
	add.s32 	%r118, %r118, 1;
	setp.ne.s32 	%p49, %r118, 0;
	@%p49 bra 	$L__BB0_84;
$L__BB0_87:
	ret;

}
	// .globl	_Z13opt_HistogramPjS_jj
.visible .entry _Z13opt_HistogramPjS_jj(
	.param .u64 .ptr .align 1 _Z13opt_HistogramPjS_jj_param_0,
	.param .u64 .ptr .align 1 _Z13opt_HistogramPjS_jj_param_1,
	.param .u32 _Z13opt_HistogramPjS_jj_param_2,
	.param .u32 _Z13opt_HistogramPjS_jj_param_3
)
{
	.local .align 16 .b8 	__local_depot1[1024];
	.reg .b64 	%SP;
	.reg .b64 	%SPL;
	.reg .pred 	%p<56>;
	.reg .b16 	%rs<3>;
	.reg .b32 	%r<124>;
	.reg .b64 	%rd<47>;
	// demoted variable
	.shared .align 1 .u8 _ZZ13opt_HistogramPjS_jjE20has_activated_thread;
	mov.u64 	%SPL, __local_depot1;
	ld.param.u64 	%rd26, [_Z13opt_HistogramPjS_jj_param_0];
	ld.param.u64 	%rd27, [_Z13opt_HistogramPjS_jj_param_1];
	ld.param.u32 	%r66, [_Z13opt_HistogramPjS_jj_param_2];
	ld.param.u32 	%r67, [_Z13opt_HistogramPjS_jj_param_3];
	cvta.to.global.u64 	%rd1, %rd27;
	add.u64 	%rd2, %SPL, 0;
	setp.eq.s32 	%p3, %r66, 0;
	@%p3 bra 	$L__BB1_13;
	and.b32  	%r1, %r66, 15;
	setp.lt.u32 	%p4, %r66, 16;
	mov.b32 	%r112, 0;
	@%p4 bra 	$L__BB1_4;
	and.b32  	%r112, %r66, -16;
	neg.s32 	%r116, %r112;
	add.s64 	%rd42, %rd2, 32;
$L__BB1_3:
	.pragma "nounroll";
	mov.b32 	%r69, 0;
	st.local.v4.u32 	[%rd42+-32], {%r69, %r69, %r69, %r69};
	st.local.v4.u32 	[%rd42+-16], {%r69, %r69, %r69, %r69};
	st.local.v4.u32 	[%rd42], {%r69, %r69, %r69, %r69};
	st.local.v4.u32 	[%rd42+16], {%r69, %r69, %r69, %r69};
	add.s32 	%r116, %r116, 16;
	add.s64 	%rd42, %rd42, 64;
	setp.eq.s32 	%p5, %r116, 0;
	@%p5 bra 	$L__BB1_4;
	bra.uni 	$L__BB1_3;
$L__BB1_4:
	setp.eq.s32 	%p6, %r1, 0;
	@%p6 bra 	$L__BB1_13;
	and.b32  	%r5, %r66, 7;
	setp.lt.u32 	%p7, %r1, 8;
	@%p7 bra 	$L__BB1_7;
	mul.wide.u32 	%rd29, %r112, 4;
	add.s64 	%rd30, %rd2, %rd29;
	mov.b32 	%r70, 0;
	st.local.u32 	[%rd30], %r70;
	st.local.u32 	[%rd30+4], %r70;
	st.local.u32 	[%rd30+8], %r70;
	st.local.u32 	[%rd30+12], %r70;
	st.local.u32 	[%rd30+16], %r70;
	st.local.u32 	[%rd30+20], %r70;
	st.local.u32 	[%rd30+24], %r70;
	st.local.u32 	[%rd30+28], %r70;
	add.s32 	%r112, %r112, 8;
$L__BB1_7:
	setp.eq.s32 	%p8, %r5, 0;
	@%p8 bra 	$L__BB1_13;
	and.b32  	%r8, %r66, 3;
	setp.lt.u32 	%p9, %r5, 4;
	@%p9 bra 	$L__BB1_10;
	mul.wide.u32 	%rd31, %r112, 4;
	add.s64 	%rd32, %rd2, %rd31;
	mov.b32 	%r71, 0;
	st.local.u32 	[%rd32], %r71;
	st.local.u32 	[%rd32+4], %r71;
	st.local.u32 	[%rd32+8], %r71;
	st.local.u32 	[%rd32+12], %r71;
	add.s32 	%r112, %r112, 4;
$L__BB1_10:
	setp.eq.s32 	%p10, %r8, 0;
	@%p10 bra 	$L__BB1_13;
	mul.wide.u32 	%rd33, %r112, 4;
	add.s64 	%rd41, %rd2, %rd33;
	neg.s32 	%r115, %r8;
$L__BB1_12:
	.pragma "nounroll";
	mov.b32 	%r72, 0;
	st.local.u32 	[%rd41], %r72;
	add.s64 	%rd41, %rd41, 4;
	add.s32 	%r115, %r115, 1;
	setp.ne.s32 	%p11, %r115, 0;
	@%p11 bra 	$L__BB1_12;
$L__BB1_13:
	mov.u32 	%r73, %ntid.x;
	mov.u32 	%r74, %nctaid.x;
	mul.lo.s32 	%r14, %r74, %r73;
	mov.u32 	%r75, %tid.x;
	mov.u32 	%r76, %ctaid.x;
	mad.lo.s32 	%r118, %r76, %r73, %r75;
	cvta.to.global.u64 	%rd7, %rd26;
	mov.pred 	%p55, -1;
$L__BB1_14:
	mov.b16 	%rs1, 0;
	st.shared.u8 	[_ZZ13opt_HistogramPjS_jjE20has_activated_thread], %rs1;
	bar.sync 	0;
	setp.lt.u32 	%p13, %r118, %r67;
	and.pred  	%p55, %p13, %p55;
	ld.shared.s8 	%r77, [_ZZ13opt_HistogramPjS_jjE20has_activated_thread];
	selp.u32 	%r78, 1, 0, %p55;
	or.b32  	%r19, %r77, %r78;
	setp.ne.s32 	%p14, %r19, 0;
	selp.u16 	%rs2, 1, 0, %p14;
	st.shared.u8 	[_ZZ13opt_HistogramPjS_jjE20has_activated_thread], %rs2;
	not.pred 	%p15, %p55;
	@%p15 bra 	$L__BB1_16;
	mul.wide.u32 	%rd34, %r118, 4;
	add.s64 	%rd35, %rd7, %rd34;
	ld.global.u32 	%r79, [%rd35];
	mul.wide.u32 	%rd36, %r79, 4;
	add.s64 	%rd37, %rd2, %rd36;
	ld.local.u32 	%r80, [%rd37];
	add.s32 	%r81, %r80, 1;
	st.local.u32 	[%rd37], %r81;
	add.s32 	%r118, %r118, %r14;
$L__BB1_16:
	setp.ne.s32 	%p16, %r19, 0;
	@%p16 bra 	$L__BB1_14;
	setp.eq.s32 	%p17, %r66, 0;
	bar.sync 	0;
	@%p17 bra 	$L__BB1_88;
	and.b32  	%r22, %r66, 15;
	setp.lt.u32 	%p18, %r66, 16;
	mov.b32 	%r121, 0;
	@%p18 bra 	$L__BB1_53;
	and.b32  	%r121, %r66, -16;
	neg.s32 	%r119, %r121;
	add.s64 	%rd44, %rd2, 32;
	add.s64 	%rd43, %rd1, 32;
$L__BB1_20:
	.pragma "nounroll";
	ld.local.u32 	%r26, [%rd44+-32];
	setp.eq.s32 	%p19, %r26, 0;
	@%p19 bra 	$L__BB1_22;
	atom.global.add.u32 	%r83, [%rd43+-32], %r26;
$L__BB1_22:
	ld.local.u32 	%r27, [%rd44+-28];
	setp.eq.s32 	%p20, %r27, 0;
	@%p20 bra 	$L__BB1_24;
	atom.global.add.u32 	%r84, [%rd43+-28], %r27;
$L__BB1_24:
	ld.local.u32 	%r28, [%rd44+-24];
	setp.eq.s32 	%p21, %r28, 0;
	@%p21 bra 	$L__BB1_26;
	atom.global.add.u32 	%r85, [%rd43+-24], %r28;
$L__BB1_26:
	ld.local.u32 	%r29, [%rd44+-20];
	setp.eq.s32 	%p22, %r29, 0;
	@%p22 bra 	$L__BB1_28;
	atom.global.add.u32 	%r86, [%rd43+-20], %r29;
$L__BB1_28:
	ld.local.u32 	%r30, [%rd44+-16];
	setp.eq.s32 	%p23, %r30, 0;
	@%p23 bra 	$L__BB1_30;
	atom.global.add.u32 	%r87, [%rd43+-16], %r30;
$L__BB1_30:
	ld.local.u32 	%r31, [%rd44+-12];
	setp.eq.s32 	%p24, %r31, 0;
	@%p24 bra 	$L__BB1_32;
	atom.global.add.u32 	%r88, [%rd43+-12], %r31;
$L__BB1_32:
	ld.local.u32 	%r32, [%rd44+-8];
	setp.eq.s32 	%p25, %r32, 0;
	@%p25 bra 	$L__BB1_34;
	atom.global.add.u32 	%r89, [%rd43+-8], %r32;
$L__BB1_34:
	ld.local.u32 	%r33, [%rd44+-4];
	setp.eq.s32 	%p26, %r33, 0;
	@%p26 bra 	$L__BB1_36;
	atom.global.add.u32 	%r90, [%rd43+-4], %r33;
$L__BB1_36:
	ld.local.u32 	%r34, [%rd44];
	setp.eq.s32 	%p27, %r34, 0;
	@%p27 bra 	$L__BB1_38;
	atom.global.add.u32 	%r91, [%rd43], %r34;
$L__BB1_38:
	ld.local.u32 	%r35, [%rd44+4];
	setp.eq.s32 	%p28, %r35, 0;
	@%p28 bra 	$L__BB1_40;
	atom.global.add.u32 	%r92, [%rd43+4], %r35;
$L__BB1_40:
	ld.local.u32 	%r36, [%rd44+8];
	setp.eq.s32 	%p29, %r36, 0;
	@%p29 bra 	$L__BB1_42;
	atom.global.add.u32 	%r93, [%rd43+8], %r36;
$L__BB1_42:
	ld.local.u32 	%r37, [%rd44+12];
	setp.eq.s32 	%p30, %r37, 0;
	@%p30 bra 	$L__BB1_44;
	atom.global.add.u32 	%r94, [%rd43+12], %r37;
$L__BB1_44:
	ld.local.u32 	%r38, [%rd44+16];
	setp.eq.s32 	%p31, %r38, 0;
	@%p31 bra 	$L__BB1_46;
	atom.global.add.u32 	%r95, [%rd43+16], %r38;
$L__BB1_46:
	ld.local.u32 	%r39, [%rd44+20];
	setp.eq.s32 	%p32, %r39, 0;
	@%p32 bra 	$L__BB1_48;
	atom.global.add.u32 	%r96, [%rd43+20], %r39;
$L__BB1_48:
	ld.local.u32 	%r40, [%rd44+24];
	setp.eq.s32 	%p33, %r40, 0;
	@%p33 bra 	$L__BB1_50;
	atom.global.add.u32 	%r97, [%rd43+24], %r40;
$L__BB1_50:
	ld.local.u32 	%r41, [%rd44+28];
	setp.eq.s32 	%p34, %r41, 0;
	@%p34 bra 	$L__BB1_52;
	atom.global.add.u32 	%r98, [%rd43+28], %r41;
$L__BB1_52:
	add.s32 	%r119, %r119, 16;
	add.s64 	%rd44, %rd44, 64;
	add.s64 	%rd43, %rd43, 64;
	setp.ne.s32 	%p35, %r119, 0;
	@%p35 bra 	$L__BB1_20;
$L__BB1_53:
	setp.eq.s32 	%p36, %r22, 0;
	@%p36 bra 	$L__BB1_88;
	and.b32  	%r44, %r66, 7;
	setp.lt.u32 	%p37, %r22, 8;
	@%p37 bra 	$L__BB1_72;
	mul.wide.u32 	%rd38, %r121, 4;
	add.s64 	%rd16, %rd2, %rd38;
	ld.local.u32 	%r45, [%rd16];
	setp.eq.s32 	%p38, %r45, 0;
	add.s64 	%rd17, %rd1, %rd38;
	@%p38 bra 	$L__BB1_57;
	atom.global.add.u32 	%r99, [%rd17], %r45;
$L__BB1_57:
	ld.local.u32 	%r46, [%rd16+4];
	setp.eq.s32 	%p39, %r46, 0;
	@%p39 bra 	$L__BB1_59;
	atom.global.add.u32 	%r100, [%rd17+4], %r46;
$L__BB1_59:
	ld.local.u32 	%r47, [%rd16+8];
	setp.eq.s32 	%p40, %r47, 0;
	@%p40 bra 	$L__BB1_61;
	atom.global.add.u32 	%r101, [%rd17+8], %r47;
$L__BB1_61:
	ld.local.u32 	%r48, [%rd16+12];
	setp.eq.s32 	%p41, %r48, 0;
	@%p41 bra 	$L__BB1_63;
	atom.global.add.u32 	%r102, [%rd17+12], %r48;
$L__BB1_63:
	ld.local.u32 	%r49, [%rd16+16];
	setp.eq.s32 	%p42, %r49, 0;
	@%p42 bra 	$L__BB1_65;
	atom.global.add.u32 	%r103, [%rd17+16], %r49;
$L__BB1_65:
	ld.local.u32 	%r50, [%rd16+20];
	setp.eq.s32 	%p43, %r50, 0;
	@%p43 bra 	$L__BB1_67;
	atom.global.add.u32 	%r104, [%rd17+20], %r50;
$L__BB1_67:
	ld.local.u32 	%r51, [%rd16+24];
	setp.eq.s32 	%p44, %r51, 0;
	@%p44 bra 	$L__BB1_69;
	atom.global.add.u32 	%r105, [%rd17+24], %r51;
$L__BB1_69:
	ld.local.u32 	%r52, [%rd16+28];
	setp.eq.s32 	%p45, %r52, 0;
	@%p45 bra 	$L__BB1_71;
	atom.global.add.u32 	%r106, [%rd17+28], %r52;
$L__BB1_71:
	add.s32 	%r121, %r121, 8;
$L__BB1_72:
	setp.eq.s32 	%p46, %r44, 0;
	@%p46 bra 	$L__BB1_88;
	and.b32  	%r55, %r66, 3;
	setp.lt.u32 	%p47, %r44, 4;
	@%p47 bra 	$L__BB1_83;
	mul.wide.u32 	%rd39, %r121, 4;
	add.s64 	%rd18, %rd2, %rd39;
	ld.local.u32 	%r56, [%rd18];
	setp.eq.s32 	%p48, %r56, 0;
	add.s64 	%rd19, %rd1, %rd39;
	@%p48 bra 	$L__BB1_76;
	atom.global.add.u32 	%r107, [%rd19], %r56;
$L__BB1_76:
	ld.local.u32 	%r57, [%rd18+4];
	setp.eq.s32 	%p49, %r57, 0;
	@%p49 bra 	$L__BB1_78;
	atom.global.add.u32 	%r108, [%rd19+4], %r57;
$L__BB1_78:
	ld.local.u32 	%r58, [%rd18+8];
	setp.eq.s32 	%p50, %r58, 0;
	@%p50 bra 	$L__BB1_80;
	atom.global.add.u32 	%r109, [%rd19+8], %r58;
$L__BB1_80:
	ld.local.u32 	%r59, [%rd18+12];
	setp.eq.s32 	%p51, %r59, 0;
	@%p51 bra 	$L__BB1_82;
	atom.global.add.u32 	%r110, [%rd19+12], %r59;
$L__BB1_82:
	add.s32 	%r121, %r121, 4;
$L__BB1_83:
	setp.eq.s32 	%p52, %r55, 0;
	@%p52 bra 	$L__BB1_88;
	mul.wide.u32 	%rd40, %r121, 4;
	add.s64 	%rd46, %rd1, %rd40;
	add.s64 	%rd45, %rd2, %rd40;
	neg.s32 	%r123, %r55;
$L__BB1_85:
	.pragma "nounroll";
	ld.local.u32 	%r64, [%rd45];
	setp.eq.s32 	%p53, %r64, 0;
	@%p53 bra 	$L__BB1_87;
	atom.global.add.u32 	%r111, [%rd46], %r64;
$L__BB1_87:
	add.s64 	%rd46, %rd46, 4;
	add.s64 	%rd45, %rd45, 4;
	add.s32 	%r123, %r123, 1;
	setp.ne.s32 	%p54, %r123, 0;
	@%p54 bra 	$L__BB1_85;
$L__BB1_88:
	ret;

}


// ===== COMPILED SASS (sm_100) =====

	.target	sm_100

	.elftype	@"ET_EXEC"


//--------------------- .note.nv.tkinfo           --------------------------
	.section	.note.nv.tkinfo,"",@"SHT_NOTE"
	.sectionflags	@"SHF_NOTE_NV_TKINFO"
	.tkinfo
        /*0018*/ 	.word	0x00000002
        /*0030*/ 	.string	""
        /*0030*/ 	.string	"ptxas"
        /*0030*/ 	.string	"Cuda compilation tools, release 13.0, V13.0.88"
        /*0030*/ 	.string	"Build cuda_13.0.r13.0/compiler.36424714_0"
        /*0030*/ 	.string	"-arch sm_100 -m 64 "



//--------------------- .note.nv.cuinfo           --------------------------
	.section	.note.nv.cuinfo,"",@"SHT_NOTE"
	.sectionflags	@"SHF_NOTE_NV_CUINFO"
        /*0018*/ 	.short	0x0002
        /*001a*/ 	.short	0x0064
        /*001c*/ 	.short	0x0082
	.zero		2


//--------------------- .nv.info                  --------------------------
	.section	.nv.info,"",@"SHT_CUDA_INFO"
	.align	4


	//----- nvinfo : EIATTR_REGCOUNT
	.align		4
        /*0000*/ 	.byte	0x04, 0x2f
        /*0002*/ 	.short	(.L_1 - .L_0)
	.align		4
.L_0:
        /*0004*/ 	.word	index@(_Z9HistogramPjS_jj)
        /*0008*/ 	.word	0x0000001a


	//----- nvinfo : EIATTR_FRAME_SIZE
	.align		4
.L_1:
        /*000c*/ 	.byte	0x04, 0x11
        /*000e*/ 	.short	(.L_3 - .L_2)
	.align		4
.L_2:
        /*0010*/ 	.word	index@(_Z9HistogramPjS_jj)
        /*0014*/ 	.word	0x00000400


	//----- nvinfo : EIATTR_REGCOUNT
	.align		4
.L_3:
        /*0018*/ 	.byte	0x04, 0x2f
        /*001a*/ 	.short	(.L_5 - .L_4)
	.align		4
.L_4:
        /*001c*/ 	.word	index@(_Z13opt_HistogramPjS_jj)
        /*0020*/ 	.word	0x0000001a


	//----- nvinfo : EIATTR_FRAME_SIZE
	.align		4
.L_5:
        /*0024*/ 	.byte	0x04, 0x11
        /*0026*/ 	.short	(.L_7 - .L_6)
	.align		4
.L_6:
        /*0028*/ 	.word	index@(_Z13opt_HistogramPjS_jj)
        /*002c*/ 	.word	0x00000400


	//----- nvinfo : EIATTR_MIN_STACK_SIZE
	.align		4
.L_7:
        /*0030*/ 	.byte	0x04, 0x12
        /*0032*/ 	.short	(.L_9 - .L_8)
	.align		4
.L_8:
        /*0034*/ 	.word	index@(_Z13opt_HistogramPjS_jj)
        /*0038*/ 	.word	0x00000400


	//----- nvinfo : EIATTR_MIN_STACK_SIZE
	.align		4
.L_9:
        /*003c*/ 	.byte	0x04, 0x12
        /*003e*/ 	.short	(.L_11 - .L_10)
	.align		4
.L_10:
        /*0040*/ 	.word	index@(_Z9HistogramPjS_jj)
        /*0044*/ 	.word	0x00000400
.L_11:


//--------------------- .nv.compat                --------------------------
	.section	.nv.compat,"",@"SHT_CUDA_COMPAT_INFO"
	.align	4
        /*0000*/ 	.byte	0x02, 0x09, 0x00, 0x00, 0x02, 0x02, 0x01, 0x00, 0x02, 0x05, 0x05, 0x00, 0x03, 0x07, 0x01, 0x01
        /*0010*/ 	.byte	0x02, 0x03, 0x00, 0x00, 0x02, 0x06, 0x01, 0x00, 0x04, 0x0b, 0x08, 0x00, 0x09, 0x00, 0x00, 0x00
        /*0020*/ 	.byte	0x00, 0x00, 0x00, 0x00


//--------------------- .nv.info._Z13opt_HistogramPjS_jj --------------------------
	.section	.nv.info._Z13opt_HistogramPjS_jj,"",@"SHT_CUDA_INFO"
	.sectionflags	@""
	.align	4


	//----- nvinfo : EIATTR_CUDA_API_VERSION
	.align		4
        /*0000*/ 	.byte	0x04, 0x37
        /*0002*/ 	.short	(.L_13 - .L_12)
.L_12:
        /*0004*/ 	.word	0x00000082


	//----- nvinfo : EIATTR_KPARAM_INFO
	.align		4
.L_13:
        /*0008*/ 	.byte	0x04, 0x17
        /*000a*/ 	.short	(.L_15 - .L_14)
.L_14:
        /*000c*/ 	.word	0x00000000
        /*0010*/ 	.short	0x0003
        /*0012*/ 	.short	0x0014
        /*0014*/ 	.byte	0x00, 0xf0, 0x11, 0x00


	//----- nvinfo : EIATTR_KPARAM_INFO
	.align		4
.L_15:
        /*0018*/ 	.byte	0x04, 0x17
        /*001a*/ 	.short	(.L_17 - .L_16)
.L_16:
        /*001c*/ 	.word	0x00000000
        /*0020*/ 	.short	0x0002
        /*0022*/ 	.short	0x0010
        /*0024*/ 	.byte	0x00, 0xf0, 0x11, 0x00


	//----- nvinfo : EIATTR_KPARAM_INFO
	.align		4
.L_17:
        /*0028*/ 	.byte	0x04, 0x17
        /*002a*/ 	.short	(.L_19 - .L_18)
.L_18:
        /*002c*/ 	.word	0x00000000
        /*0030*/ 	.short	0x0001
        /*0032*/ 	.short	0x0008
        /*0034*/ 	.byte	0x00, 0xf5, 0x21, 0x00


	//----- nvinfo : EIATTR_KPARAM_INFO
	.align		4
.L_19:
        /*0038*/ 	.byte	0x04, 0x17
        /*003a*/ 	.short	(.L_21 - .L_20)
.L_20:
        /*003c*/ 	.word	0x00000000
        /*0040*/ 	.short	0x0000
        /*0042*/ 	.short	0x0000
        /*0044*/ 	.byte	0x00, 0xf5, 0x21, 0x00


	//----- nvinfo : EIATTR_SPARSE_MMA_MASK
	.align		4
.L_21:
        /*0048*/ 	.byte	0x03, 0x50
        /*004a*/ 	.short	0x0000


	//----- nvinfo : EIATTR_MAXREG_COUNT
	.align		4
        /*004c*/ 	.byte	0x03, 0x1b
        /*004e*/ 	.short	0x00ff


	//----- nvinfo : EIATTR_NUM_BARRIERS
	.align		4
        /*0050*/ 	.byte	0x02, 0x4c
        /*0052*/ 	.byte	0x01
	.zero		1


	//----- nvinfo : EIATTR_MERCURY_ISA_VERSION
	.align		4
        /*0054*/ 	.byte	0x03, 0x5f
        /*0056*/ 	.short	0x0101


	//----- nvinfo : EIATTR_INT_WARP_WIDE_INSTR_OFFSETS
	.align		4
        /*0058*/ 	.byte	0x04, 0x31
        /*005a*/ 	.short	(.L_23 - .L_22)


	//   ....[0]....
.L_22:
        /*005c*/ 	.word	0x00000680


	//   ....[1]....
        /*0060*/ 	.word	0x00000690


	//   ....[2]....
        /*0064*/ 	.word	0x00000720


	//   ....[3]....
        /*0068*/ 	.word	0x00000730


	//   ....[4]....
        /*006c*/ 	.word	0x000007c0


	//   ....[5]....
        /*0070*/ 	.word	0x000007d0


	//   ....[6]....
        /*0074*/ 	.word	0x00000860


	//   ....[7]....
        /*0078*/ 	.word	0x00000870


	//   ....[8]....
        /*007c*/ 	.word	0x00000970


	//   ....[9]....
        /*0080*/ 	.word	0x00000980


	//   ....[10]....
        /*0084*/ 	.word	0x00000a10


	//   ....[11]....
        /*0088*/ 	.word	0x00000a20


	//   ....[12]....
        /*008c*/ 	.word	0x00000ab0


	//   ....[13]....
        /*0090*/ 	.word	0x00000ac0


	//   ....[14]....
        /*0094*/ 	.word	0x00000b50


	//   ....[15]....
        /*0098*/ 	.word	0x00000b60


	//   ....[16]....
        /*009c*/ 	.word	0x00000bf0


	//   ....[17]....
        /*00a0*/ 	.word	0x00000c00


	//   ....[18]....
        /*00a4*/ 	.word	0x00000c90


	//   ....[19]....
        /*00a8*/ 	.word	0x00000ca0


	//   ....[20]....
        /*00ac*/ 	.word	0x00000d90


	//   ....[21]....
        /*00b0*/ 	.word	0x00000da0


	//   ....[22]....
        /*00b4*/ 	.word	0x00000e30


	//   ....[23]....
        /*00b8*/ 	.word	0x00000e40


	//   ....[24]....
        /*00bc*/ 	.word	0x00000ed0


	//   ....[25]....
        /*00c0*/ 	.word	0x00000ee0


	//   ....[26]....
        /*00c4*/ 	.word	0x00000f70


	//   ....[27]....
        /*00c8*/ 	.word	0x00000f80


	//   ....[28]....
        /*00cc*/ 	.word	0x00001010


	//   ....[29]....
        /*00d0*/ 	.word	0x00001020


	//   ....[30]....
        /*00d4*/ 	.word	0x000010b0


	//   ....[31]....
        /*00d8*/ 	.word	0x000010c0


	//   ....[32]....
        /*00dc*/ 	.word	0x00001260


	//   ....[33]....
        /*00e0*/ 	.word	0x00001270


	//   ....[34]....
        /*00e4*/ 	.word	0x00001360


	//   ....[35]....
        /*00e8*/ 	.word	0x00001370


	//   ....[36]....
        /*00ec*/ 	.word	0x00001400


	//   ....[37]....
        /*00f0*/ 	.word	0x00001410


	//   ....[38]....
        /*00f4*/ 	.word	0x000014a0


	//   ....[39]....
        /*00f8*/ 	.word	0x000014b0


	//   ....[40]....
        /*00fc*/ 	.word	0x00001540


	//   ....[41]....
        /*0100*/ 	.word	0x00001550


	//   ....[42]....
        /*0104*/ 	.word	0x000015e0


	//   ....[43]....
        /*0108*/ 	.word	0x000015f0


	//   ....[44]....
        /*010c*/ 	.word	0x00001680


	//   ....[45]....
        /*0110*/ 	.word	0x00001690


	//   ....[46]....
        /*0114*/ 	.word	0x00001720


	//   ....[47]....
        /*0118*/ 	.word	0x00001730


	//   ....[48]....
        /*011c*/ 	.word	0x000018a0


	//   ....[49]....
        /*0120*/ 	.word	0x000018b0


	//   ....[50]....
        /*0124*/ 	.word	0x00001940


	//   ....[51]....
        /*0128*/ 	.word	0x00001950


	//   ....[52]....
        /*012c*/ 	.word	0x000019e0


	//   ....[53]....
        /*0130*/ 	.word	0x000019f0


	//   ....[54]....
        /*0134*/ 	.word	0x00001a80


	//   ....[55]....
        /*0138*/ 	.word	0x00001a90


	//   ....[56]....
        /*013c*/ 	.word	0x00001bd0


	//   ....[57]....
        /*0140*/ 	.word	0x00001be0


	//----- nvinfo : EIATTR_VRC_CTA_INIT_COUNT
	.align		4
.L_23:
        /*0144*/ 	.byte	0x02, 0x4a
	.zero		1
	.zero		1


	//----- nvinfo : EIATTR_EXIT_INSTR_OFFSETS
	.align		4
        /*0148*/ 	.byte	0x04, 0x1c
        /*014a*/ 	.short	(.L_25 - .L_24)


	//   ....[0]....
.L_24:
        /*014c*/ 	.word	0x000004f0


	//   ....[1]....
        /*0150*/ 	.word	0x00001170


	//   ....[2]....
        /*0154*/ 	.word	0x000017b0


	//   ....[3]....
        /*0158*/ 	.word	0x00001b10


	//   ....[4]....
        /*015c*/ 	.word	0x00001c80


	//----- nvinfo : EIATTR_CRS_STACK_SIZE
	.align		4
.L_25:
        /*0160*/ 	.byte	0x04, 0x1e
        /*0162*/ 	.short	(.L_27 - .L_26)
.L_26:
        /*0164*/ 	.word	0x00000000


	//----- nvinfo : EIATTR_CBANK_PARAM_SIZE
	.align		4
.L_27:
        /*0168*/ 	.byte	0x03, 0x19
        /*016a*/ 	.short	0x0018


	//----- nvinfo : EIATTR_PARAM_CBANK
	.align		4
        /*016c*/ 	.byte	0x04, 0x0a
        /*016e*/ 	.short	(.L_29 - .L_28)
	.align		4
.L_28:
        /*0170*/ 	.word	index@(.nv.constant0._Z13opt_HistogramPjS_jj)
        /*0174*/ 	.short	0x0380
        /*0176*/ 	.short	0x0018


	//----- nvinfo : EIATTR_SW_WAR
	.align		4
.L_29:
        /*0178*/ 	.byte	0x04, 0x36
        /*017a*/ 	.short	(.L_31 - .L_30)
.L_30:
        /*017c*/ 	.word	0x00000008
.L_31:


//--------------------- .nv.info._Z9HistogramPjS_jj --------------------------
	.section	.nv.info._Z9HistogramPjS_jj,"",@"SHT_CUDA_INFO"
	.sectionflags	@""
	.align	4


	//----- nvinfo : EIATTR_CUDA_API_VERSION
	.align		4
        /*0000*/ 	.byte	0x04, 0x37
        /*0002*/ 	.short	(.L_33 - .L_32)
.L_32:
        /*0004*/ 	.word	0x00000082


	//----- nvinfo : EIATTR_KPARAM_INFO
	.align		4
.L_33:
        /*0008*/ 	.byte	0x04, 0x17
        /*000a*/ 	.short	(.L_35 - .L_34)
.L_34:
        /*000c*/ 	.word	0x00000000
        /*0010*/ 	.short	0x0003
        /*0012*/ 	.short	0x0014
        /*0014*/ 	.byte	0x00, 0xf0, 0x11, 0x00


	//----- nvinfo : EIATTR_KPARAM_INFO
	.align		4
.L_35:
        /*0018*/ 	.byte	0x04, 0x17
        /*001a*/ 	.short	(.L_37 - .L_36)
.L_36:
        /*001c*/ 	.word	0x00000000
        /*0020*/ 	.short	0x0002
        /*0022*/ 	.short	0x0010
        /*0024*/ 	.byte	0x00, 0xf0, 0x11, 0x00


	//----- nvinfo : EIATTR_KPARAM_INFO
	.align		4
.L_37:
        /*0028*/ 	.byte	0x04, 0x17
        /*002a*/ 	.short	(.L_39 - .L_38)
.L_38:
        /*002c*/ 	.word	0x00000000
        /*0030*/ 	.short	0x0001
        /*0032*/ 	.short	0x0008
        /*0034*/ 	.byte	0x00, 0xf5, 0x21, 0x00


	//----- nvinfo : EIATTR_KPARAM_INFO
	.align		4
.L_39:
        /*0038*/ 	.byte	0x04, 0x17
        /*003a*/ 	.short	(.L_41 - .L_40)
.L_40:
        /*003c*/ 	.word	0x00000000
        /*0040*/ 	.short	0x0000
        /*0042*/ 	.short	0x0000
        /*0044*/ 	.byte	0x00, 0xf5, 0x21, 0x00


	//----- nvinfo : EIATTR_SPARSE_MMA_MASK
	.align		4
.L_41:
        /*0048*/ 	.byte	0x03, 0x50
        /*004a*/ 	.short	0x0000


	//----- nvinfo : EIATTR_MAXREG_COUNT
	.align		4
        /*004c*/ 	.byte	0x03, 0x1b
        /*004e*/ 	.short	0x00ff


	//----- nvinfo : EIATTR_NUM_BARRIERS
	.align		4
        /*0050*/ 	.byte	0x02, 0x4c
        /*0052*/ 	.byte	0x01
	.zero		1


	//----- nvinfo : EIATTR_MERCURY_ISA_VERSION
	.align		4
        /*0054*/ 	.byte	0x03, 0x5f
        /*0056*/ 	.short	0x0101


	//----- nvinfo : EIATTR_INT_WARP_WIDE_INSTR_OFFSETS
	.align		4
        /*0058*/ 	.byte	0x04, 0x31
        /*005a*/ 	.short	(.L_43 - .L_42)


	//   ....[0]....
.L_42:
        /*005c*/ 	.word	0x000005c0


	//   ....[1]....
        /*0060*/ 	.word	0x000005d0


	//   ....[2]....
        /*0064*/ 	.word	0x00000660


	//   ....[3]....
        /*0068*/ 	.word	0x00000670


	//   ....[4]....
        /*006c*/ 	.word	0x00000700


	//   ....[5]....
        /*0070*/ 	.word	0x00000710


	//   ....[6]....
        /*0074*/ 	.word	0x000007a0


	//   ....[7]....
        /*0078*/ 	.word	0x000007b0


	//   ....[8]....
        /*007c*/ 	.word	0x000008b0


	//   ....[9]....
        /*0080*/ 	.word	0x000008c0


	//   ....[10]....
        /*0084*/ 	.word	0x00000950


	//   ....[11]....
        /*0088*/ 	.word	0x00000960


	//   ....[12]....
        /*008c*/ 	.word	0x000009f0


	//   ....[13]....
        /*0090*/ 	.word	0x00000a00


	//   ....[14]....
        /*0094*/ 	.word	0x00000a90


	//   ....[15]....
        /*0098*/ 	.word	0x00000aa0


	//   ....[16]....
        /*009c*/ 	.word	0x00000b30


	//   ....[17]....
        /*00a0*/ 	.word	0x00000b40


	//   ....[18]....
        /*00a4*/ 	.word	0x00000bd0


	//   ....[19]....
        /*00a8*/ 	.word	0x00000be0


	//   ....[20]....
        /*00ac*/ 	.word	0x00000cd0


	//   ....[21]....
        /*00b0*/ 	.word	0x00000ce0


	//   ....[22]....
        /*00b4*/ 	.word	0x00000d70


	//   ....[23]....
        /*00b8*/ 	.word	0x00000d80


	//   ....[24]....
        /*00bc*/ 	.word	0x00000e10


	//   ....[25]....
        /*00c0*/ 	.word	0x00000e20


	//   ....[26]....
        /*00c4*/ 	.word	0x00000eb0


	//   ....[27]....
        /*00c8*/ 	.word	0x00000ec0


	//   ....[28]....
        /*00cc*/ 	.word	0x00000f50


	//   ....[29]....
        /*00d0*/ 	.word	0x00000f60


	//   ....[30]....
        /*00d4*/ 	.word	0x00000ff0


	//   ....[31]....
        /*00d8*/ 	.word	0x00001000


	//   ....[32]....
        /*00dc*/ 	.word	0x000011a0


	//   ....[33]....
        /*00e0*/ 	.word	0x000011b0


	//   ....[34]....
        /*00e4*/ 	.word	0x000012a0


	//   ....[35]....
        /*00e8*/ 	.word	0x000012b0


	//   ....[36]....
        /*00ec*/ 	.word	0x00001340


	//   ....[37]....
        /*00f0*/ 	.word	0x00001350


	//   ....[38]....
        /*00f4*/ 	.word	0x000013e0


	//   ....[39]....
        /*00f8*/ 	.word	0x000013f0


	//   ....[40]....
        /*00fc*/ 	.word	0x00001480


	//   ....[41]....
        /*0100*/ 	.word	0x00001490


	//   ....[42]....
        /*0104*/ 	.word	0x00001520


	//   ....[43]....
        /*0108*/ 	.word	0x00001530


	//   ....[44]....
        /*010c*/ 	.word	0x000015c0


	//   ....[45]....
        /*0110*/ 	.word	0x000015d0


	//   ....[46]....
        /*0114*/ 	.word	0x00001660


	//   ....[47]....
        /*0118*/ 	.word	0x00001670


	//   ....[48]....
        /*011c*/ 	.word	0x000017e0


	//   ....[49]....
        /*0120*/ 	.word	0x000017f0


	//   ....[50]....
        /*0124*/ 	.word	0x00001880


	//   ....[51]....
        /*0128*/ 	.word	0x00001890


	//   ....[52]....
        /*012c*/ 	.word	0x00001920


	//   ....[53]....
        /*0130*/ 	.word	0x00001930


	//   ....[54]....
        /*0134*/ 	.word	0x000019c0


	//   ....[55]....
        /*0138*/ 	.word	0x000019d0


	//   ....[56]....
        /*013c*/ 	.word	0x00001b10


	//   ....[57]....
        /*0140*/ 	.word	0x00001b20


	//----- nvinfo : EIATTR_VRC_CTA_INIT_COUNT
	.align		4
.L_43:
        /*0144*/ 	.byte	0x02, 0x4a
	.zero		1
	.zero		1


	//----- nvinfo : EIATTR_EXIT_INSTR_OFFSETS
	.align		4
        /*0148*/ 	.byte	0x04, 0x1c
        /*014a*/ 	.short	(.L_45 - .L_44)


	//   ....[0]....
.L_44:
        /*014c*/ 	.word	0x00000430


	//   ....[1]....
        /*0150*/ 	.word	0x000010b0


	//   ....[2]....
        /*0154*/ 	.word	0x000016f0


	//   ....[3]....
        /*0158*/ 	.word	0x00001a50


	//   ....[4]....
        /*015c*/ 	.word	0x00001bc0


	//----- nvinfo : EIATTR_CRS_STACK_SIZE
	.align		4
.L_45:
        /*0160*/ 	.byte	0x04, 0x1e
        /*0162*/ 	.short	(.L_47 - .L_46)
.L_46:
        /*0164*/ 	.word	0x00000000


	//----- nvinfo : EIATTR_CBANK_PARAM_SIZE
	.align		4
.L_47:
        /*0168*/ 	.byte	0x03, 0x19
        /*016a*/ 	.short	0x0018


	//----- nvinfo : EIATTR_PARAM_CBANK
	.align		4
        /*016c*/ 	.byte	0x04, 0x0a
        /*016e*/ 	.short	(.L_49 - .L_48)
	.align		4
.L_48:
        /*0170*/ 	.word	index@(.nv.constant0._Z9HistogramPjS_jj)
        /*0174*/ 	.short	0x0380
        /*0176*/ 	.short	0x0018


	//----- nvinfo : EIATTR_SW_WAR
	.align		4
.L_49:
        /*0178*/ 	.byte	0x04, 0x36
        /*017a*/ 	.short	(.L_51 - .L_50)
.L_50:
        /*017c*/ 	.word	0x00000008
.L_51:


//--------------------- .nv.callgraph             --------------------------
	.section	.nv.callgraph,"",@"SHT_CUDA_CALLGRAPH"
	.align	4
	.sectionentsize	8
	.align		4
        /*0000*/ 	.word	0x00000000
	.align		4
        /*0004*/ 	.word	0xffffffff
	.align		4
        /*0008*/ 	.word	0x00000000
	.align		4
        /*000c*/ 	.word	0xfffffffe
	.align		4
        /*0010*/ 	.word	0x00000000
	.align		4
        /*0014*/ 	.word	0xfffffffd
	.align		4
        /*0018*/ 	.word	0x00000000
	.align		4
        /*001c*/ 	.word	0xfffffffc


//--------------------- .text._Z13opt_HistogramPjS_jj --------------------------
	.section	.text._Z13opt_HistogramPjS_jj,"ax",@progbits
	.align	128
        .global         _Z13opt_HistogramPjS_jj
        .type           _Z13opt_HistogramPjS_jj,@function
        .size           _Z13opt_HistogramPjS_jj,(.L_x_140 - _Z13opt_HistogramPjS_jj)
        .other          _Z13opt_HistogramPjS_jj,@"STO_CUDA_ENTRY STV_DEFAULT"
_Z13opt_HistogramPjS_jj:
.text._Z13opt_HistogramPjS_jj:
[----:B------:R-:W0:Y:S08]  /*0000*/  LDC R1, c[0x0][0x37c] ;  /* 0x0000df00ff017b82 */ /* 0x000e300000000800 */
[----:B------:R-:W1:Y:S01]  /*0010*/  LDC R4, c[0x0][0x390] ;  /* 0x0000e400ff047b82 */ /* 0x000e620000000800 */
[----:B0-----:R-:W-:Y:S01]  /*0020*/  VIADD R1, R1, 0xfffffc00 ;  /* 0xfffffc0001017836 */ /* 0x001fe20000000000 */
[----:B-1----:R-:W-:-:S13]  /*0030*/  ISETP.NE.AND P0, PT, R4, RZ, PT ;  /* 0x000000ff0400720c */ /* 0x002fda0003f05270 */
[----:B------:R-:W-:Y:S05]  /*0040*/  @!P0 BRA `(.L_x_0) ;  /* 0x00000000009c8947 */ /* 0x000fea0003800000 */
[C---:B------:R-:W-:Y:S01]  /*0050*/  ISETP.GE.U32.AND P0, PT, R4.reuse, 0x10, PT ;  /* 0x000000100400780c */ /* 0x040fe20003f06070 */
[----:B------:R-:W-:Y:S01]  /*0060*/  IMAD.MOV.U32 R0, RZ, RZ, RZ ;  /* 0x000000ffff007224 */ /* 0x000fe200078e00ff */
[----:B------:R-:W-:-:S04]  /*0070*/  LOP3.LUT R5, R4, 0xf, RZ, 0xc0, !PT ;  /* 0x0000000f04057812 */ /* 0x000fc800078ec0ff */
[----:B------:R-:W-:-:S07]  /*0080*/  ISETP.NE.AND P1, PT, R5, RZ, PT ;  /* 0x000000ff0500720c */ /* 0x000fce0003f25270 */
[----:B------:R-:W-:Y:S06]  /*0090*/  @!P0 BRA `(.L_x_1) ;  /* 0x00000000002c8947 */ /* 0x000fec0003800000 */
[----:B------:R-:W-:Y:S01]  /*00a0*/  LOP3.LUT R0, R4, 0xfffffff0, RZ, 0xc0, !PT ;  /* 0xfffffff004007812 */ /* 0x000fe200078ec0ff */
[----:B------:R-:W-:-:S04]  /*00b0*/  VIADD R3, R1, 0x20 ;  /* 0x0000002001037836 */ /* 0x000fc80000000000 */
[----:B------:R-:W-:-:S07]  /*00c0*/  IMAD.MOV R2, RZ, RZ, -R0 ;  /* 0x000000ffff027224 */ /* 0x000fce00078e0a00 */
.L_x_2:
[----:B------:R-:W-:Y:S01]  /*00d0*/  VIADD R2, R2, 0x10 ;  /* 0x0000001002027836 */ /* 0x000fe20000000000 */
[----:B------:R-:W-:Y:S04]  /*00e0*/  STL.128 [R3+-0x20], RZ ;  /* 0xffffe0ff03007387 */ /* 0x000fe80000100c00 */
[----:B------:R-:W-:Y:S01]  /*00f0*/  ISETP.NE.AND P0, PT, R2, RZ, PT ;  /* 0x000000ff0200720c */ /* 0x000fe20003f05270 */
[----:B------:R-:W-:Y:S04]  /*0100*/  STL.128 [R3+-0x10], RZ ;  /* 0xfffff0ff03007387 */ /* 0x000fe80000100c00 */
[----:B------:R-:W-:Y:S04]  /*0110*/  STL.128 [R3], RZ ;  /* 0x000000ff03007387 */ /* 0x000fe80000100c00 */
[----:B------:R0:W-:Y:S02]  /*0120*/  STL.128 [R3+0x10], RZ ;  /* 0x000010ff03007387 */ /* 0x0001e40000100c00 */
[----:B0-----:R-:W-:-:S02]  /*0130*/  VIADD R3, R3, 0x40 ;  /* 0x0000004003037836 */ /* 0x001fc40000000000 */
[----:B------:R-:W-:Y:S05]  /*0140*/  @P0 BRA `(.L_x_2) ;  /* 0xfffffffc00e00947 */ /* 0x000fea000383ffff */
.L_x_1:
[----:B------:R-:W-:Y:S05]  /*0150*/  @!P1 BRA `(.L_x_0) ;  /* 0x0000000000589947 */ /* 0x000fea0003800000 */
[----:B------:R-:W-:Y:S02]  /*0160*/  ISETP.GE.U32.AND P0, PT, R5, 0x8, PT ;  /* 0x000000080500780c */ /* 0x000fe40003f06070 */
[----:B------:R-:W-:-:S04]  /*0170*/  LOP3.LUT R2, R4, 0x7, RZ, 0xc0, !PT ;  /* 0x0000000704027812 */ /* 0x000fc800078ec0ff */
[----:B------:R-:W-:-:S07]  /*0180*/  ISETP.NE.AND P1, PT, R2, RZ, PT ;  /* 0x000000ff0200720c */ /* 0x000fce0003f25270 */
[C---:B------:R-:W-:Y:S02]  /*0190*/  @P0 IMAD R3, R0.reuse, 0x4, R1 ;  /* 0x0000000400030824 */ /* 0x040fe400078e0201 */
[----:B------:R-:W-:-:S03]  /*01a0*/  @P0 VIADD R0, R0, 0x8 ;  /* 0x0000000800000836 */ /* 0x000fc60000000000 */
[----:B------:R0:W-:Y:S04]  /*01b0*/  @P0 STL.128 [R3], RZ ;  /* 0x000000ff03000387 */ /* 0x0001e80000100c00 */
[----:B------:R0:W-:Y:S01]  /*01c0*/  @P0 STL.128 [R3+0x10], RZ ;  /* 0x000010ff03000387 */ /* 0x0001e20000100c00 */
[----:B------:R-:W-:Y:S05]  /*01d0*/  @!P1 BRA `(.L_x_0) ;  /* 0x0000000000389947 */ /* 0x000fea0003800000 */
[----:B------:R-:W-:Y:S02]  /*01e0*/  ISETP.GE.U32.AND P0, PT, R2, 0x4, PT ;  /* 0x000000040200780c */ /* 0x000fe40003f06070 */
[----:B------:R-:W-:-:S04]  /*01f0*/  LOP3.LUT R2, R4, 0x3, RZ, 0xc0, !PT ;  /* 0x0000000304027812 */ /* 0x000fc800078ec0ff */
[----:B------:R-:W-:-:S07]  /*0200*/  ISETP.NE.AND P1, PT, R2, RZ, PT ;  /* 0x000000ff0200720c */ /* 0x000fce0003f25270 */
[C---:B0-----:R-:W-:Y:S02]  /*0210*/  @P0 IMAD R3, R0.reuse, 0x4, R1 ;  /* 0x0000000400030824 */ /* 0x041fe400078e0201 */
[----:B------:R-:W-:-:S03]  /*0220*/  @P0 VIADD R0, R0, 0x4 ;  /* 0x0000000400000836 */ /* 0x000fc60000000000 */
[----:B------:R1:W-:Y:S01]  /*0230*/  @P0 STL.128 [R3], RZ ;  /* 0x000000ff03000387 */ /* 0x0003e20000100c00 */
[----:B------:R-:W-:Y:S05]  /*0240*/  @!P1 BRA `(.L_x_0) ;  /* 0x00000000001c9947 */ /* 0x000fea0003800000 */
[----:B------:R-:W-:Y:S02]  /*0250*/  IMAD R0, R0, 0x4, R1 ;  /* 0x0000000400007824 */ /* 0x000fe400078e0201 */
[----:B------:R-:W-:-:S07]  /*0260*/  IMAD.MOV R2, RZ, RZ, -R2 ;  /* 0x000000ffff027224 */ /* 0x000fce00078e0a02 */
.L_x_3:
[----:B------:R-:W-:Y:S01]  /*0270*/  VIADD R2, R2, 0x1 ;  /* 0x0000000102027836 */ /* 0x000fe20000000000 */
[----:B------:R0:W-:Y:S04]  /*0280*/  STL [R0], RZ ;  /* 0x000000ff00007387 */ /* 0x0001e80000100800 */
[----:B------:R-:W-:Y:S01]  /*0290*/  ISETP.NE.AND P0, PT, R2, RZ, PT ;  /* 0x000000ff0200720c */ /* 0x000fe20003f05270 */
[----:B0-----:R-:W-:-:S12]  /*02a0*/  VIADD R0, R0, 0x4 ;  /* 0x0000000400007836 */ /* 0x001fd80000000000 */
[----:B------:R-:W-:Y:S05]  /*02b0*/  @P0 BRA `(.L_x_3) ;  /* 0xfffffffc00ec0947 */ /* 0x000fea000383ffff */
.L_x_0:
[----:B------:R-:W2:Y:S01]  /*02c0*/  S2R R5, SR_TID.X ;  /* 0x0000000000057919 */ /* 0x000ea20000002100 */
[----:B------:R-:W3:Y:S01]  /*02d0*/  S2UR UR5, SR_CgaCtaId ;  /* 0x00000000000579c3 */ /* 0x000ee20000008800 */
[----:B------:R-:W4:Y:S01]  /*02e0*/  LDCU UR7, c[0x0][0x360] ;  /* 0x00006c00ff0777ac */ /* 0x000f220008000800 */
[----:B------:R-:W-:Y:S01]  /*02f0*/  PLOP3.LUT P0, PT, PT, PT, PT, 0x80, 0x8 ;  /* 0x000000000008781c */ /* 0x000fe20003f0f070 */
[----:B------:R-:W2:Y:S01]  /*0300*/  S2R R0, SR_CTAID.X ;  /* 0x0000000000007919 */ /* 0x000ea20000002500 */
[----:B------:R-:W4:Y:S01]  /*0310*/  LDCU UR6, c[0x0][0x370] ;  /* 0x00006e00ff0677ac */ /* 0x000f220008000800 */
[----:B------:R-:W-:Y:S01]  /*0320*/  UMOV UR4, 0x400 ;  /* 0x0000040000047882 */ /* 0x000fe20000000000 */
[----:B------:R-:W0:Y:S01]  /*0330*/  LDCU.64 UR8, c[0x0][0x358] ;  /* 0x00006b00ff0877ac */ /* 0x000e220008000a00 */
[----:B------:R-:W0:Y:S01]  /*0340*/  LDCU UR10, c[0x0][0x394] ;  /* 0x00007280ff0a77ac */ /* 0x000e220008000800 */
[----:B---3--:R-:W-:Y:S02]  /*0350*/  ULEA UR5, UR5, UR4, 0x18 ;  /* 0x0000000405057291 */ /* 0x008fe4000f8ec0ff */
[----:B----4-:R-:W-:-:S02]  /*0360*/  UIMAD UR4, UR7, UR6, URZ ;  /* 0x00000006070472a4 */ /* 0x010fc4000f8e02ff */
[----:B0-2---:R-:W-:-:S10]  /*0370*/  IMAD R5, R0, UR7, R5 ;  /* 0x0000000700057c24 */ /* 0x005fd4000f8e0205 */
.L_x_4:
[C---:B------:R-:W-:Y:S01]  /*0380*/  ISETP.LT.U32.AND P0, PT, R5.reuse, UR10, P0 ;  /* 0x0000000a05007c0c */ /* 0x040fe20008701070 */
[----:B------:R-:W-:Y:S01]  /*0390*/  STS.U8 [UR5], RZ ;  /* 0x000000ffff007988 */ /* 0x000fe20008000005 */
[----:B------:R-:W-:Y:S05]  /*03a0*/  WARPSYNC.ALL ;  /* 0x0000000000007948 */ /* 0x000fea0003800000 */
[----:B------:R-:W-:Y:S08]  /*03b0*/  BAR.SYNC.DEFER_BLOCKING 0x0 ;  /* 0x0000000000007b1d */ /* 0x000ff00000010000 */
[----:B01----:R-:W0:Y:S01]  /*03c0*/  @P0 LDC.64 R2, c[0x0][0x380] ;  /* 0x0000e000ff020b82 */ /* 0x003e220000000a00 */
[----:B------:R-:W1:Y:S01]  /*03d0*/  LDS.S8 R0, [UR5] ;  /* 0x00000005ff007984 */ /* 0x000e620008000200 */
[----:B0-----:R-:W-:-:S06]  /*03e0*/  @P0 IMAD.WIDE.U32 R2, R5, 0x4, R2 ;  /* 0x0000000405020825 */ /* 0x001fcc00078e0002 */
[----:B------:R-:W2:Y:S01]  /*03f0*/  @P0 LDG.E R2, desc[UR8][R2.64] ;  /* 0x0000000802020981 */ /* 0x000ea2000c1e1900 */
[----:B------:R-:W-:Y:S01]  /*0400*/  SEL R7, RZ, 0x1, !P0 ;  /* 0x00000001ff077807 */ /* 0x000fe20004000000 */
[----:B--2---:R-:W-:-:S05]  /*0410*/  @P0 IMAD R4, R2, 0x4, R1 ;  /* 0x0000000402040824 */ /* 0x004fca00078e0201 */
[----:B------:R-:W2:Y:S01]  /*0420*/  @P0 LDL R6, [R4] ;  /* 0x0000000004060983 */ /* 0x000ea20000100800 */
[----:B-1----:R-:W-:Y:S01]  /*0430*/  LOP3.LUT P1, R8, R0, RZ, R7, 0xfa, !PT ;  /* 0x000000ff00087212 */ /* 0x002fe2000782fa07 */
[----:B------:R-:W-:-:S03]  /*0440*/  @P0 VIADD R5, R5, UR4 ;  /* 0x0000000405050c36 */ /* 0x000fc60008000000 */
[----:B------:R-:W-:Y:S02]  /*0450*/  SEL R0, RZ, 0x1, !P1 ;  /* 0x00000001ff007807 */ /* 0x000fe40004800000 */
[----:B------:R-:W-:-:S03]  /*0460*/  ISETP.NE.AND P1, PT, R8, RZ, PT ;  /* 0x000000ff0800720c */ /* 0x000fc60003f25270 */
[----:B------:R0:W-:Y:S01]  /*0470*/  STS.U8 [UR5], R0 ;  /* 0x00000000ff007988 */ /* 0x0001e20008000005 */
[----:B--2---:R-:W-:-:S05]  /*0480*/  @P0 VIADD R7, R6, 0x1 ;  /* 0x0000000106070836 */ /* 0x004fca0000000000 */
[----:B------:R0:W-:Y:S04]  /*0490*/  @P0 STL [R4], R7 ;  /* 0x0000000704000387 */ /* 0x0001e80000100800 */
[----:B------:R-:W-:Y:S05]  /*04a0*/  @P1 BRA `(.L_x_4) ;  /* 0xfffffffc00b41947 */ /* 0x000fea000383ffff */
[----:B------:R-:W1:Y:S01]  /*04b0*/  LDC R2, c[0x0][0x390] ;  /* 0x0000e400ff027b82 */ /* 0x000e620000000800 */
[----:B------:R-:W-:Y:S07]  /*04c0*/  WARPSYNC.ALL ;  /* 0x0000000000007948 */ /* 0x000fee0003800000 */
[----:B------:R-:W-:Y:S01]  /*04d0*/  BAR.SYNC.DEFER_BLOCKING 0x0 ;  /* 0x0000000000007b1d */ /* 0x000fe20000010000 */
[----:B-1----:R-:W-:-:S13]  /*04e0*/  ISETP.NE.AND P0, PT, R2, RZ, PT ;  /* 0x000000ff0200720c */ /* 0x002fda0003f05270 */
[----:B------:R-:W-:Y:S05]  /*04f0*/  @!P0 EXIT ;  /* 0x000000000000894d */ /* 0x000fea0003800000 */
[C---:B------:R-:W-:Y:S01]  /*0500*/  ISETP.GE.U32.AND P0, PT, R2.reuse, 0x10, PT ;  /* 0x000000100200780c */ /* 0x040fe20003f06070 */
[----:B0-----:R-:W-:Y:S01]  /*0510*/  IMAD.MOV.U32 R0, RZ, RZ, RZ ;  /* 0x000000ffff007224 */ /* 0x001fe200078e00ff */
[----:B------:R-:W-:-:S11]  /*0520*/  LOP3.LUT R22, R2, 0xf, RZ, 0xc0, !PT ;  /* 0x0000000f02167812 */ /* 0x000fd600078ec0ff */
[----:B------:R-:W-:Y:S05]  /*0530*/  @!P0 BRA `(.L_x_5) ;  /* 0x0000000c00088947 */ /* 0x000fea0003800000 */
[----:B------:R-:W0:Y:S01]  /*0540*/  LDCU.64 UR4, c[0x0][0x388] ;  /* 0x00007100ff0477ac */ /* 0x000e220008000a00 */
[----:B------:R-:W-:Y:S01]  /*0550*/  LOP3.LUT R0, R2, 0xfffffff0, RZ, 0xc0, !PT ;  /* 0xfffffff002007812 */ /* 0x000fe200078ec0ff */
[----:B------:R-:W-:-:S04]  /*0560*/  VIADD R20, R1, 0x20 ;  /* 0x0000002001147836 */ /* 0x000fc80000000000 */
[----:B------:R-:W-:Y:S01]  /*0570*/  IMAD.MOV R21, RZ, RZ, -R0 ;  /* 0x000000ffff157224 */ /* 0x000fe200078e0a00 */
[----:B0-----:R-:W-:-:S04]  /*0580*/  UIADD3 UR4, UP0, UPT, UR4, 0x20, URZ ;  /* 0x0000002004047890 */ /* 0x001fc8000ff1e0ff */
[----:B------:R-:W-:Y:S02]  /*0590*/  UIADD3.X UR5, UPT, UPT, URZ, UR5, URZ, UP0, !UPT ;  /* 0x00000005ff057290 */ /* 0x000fe400087fe4ff */
[----:B------:R-:W-:-:S04]  /*05a0*/  IMAD.U32 R2, RZ, RZ, UR4 ;  /* 0x00000004ff027e24 */ /* 0x000fc8000f8e00ff */
[----:B------:R-:W-:-:S07]  /*05b0*/  IMAD.U32 R3, RZ, RZ, UR5 ;  /* 0x00000005ff037e24 */ /* 0x000fce000f8e00ff */
.L_x_38:
[----:B------:R-:W2:Y:S04]  /*05c0*/  LDL.128 R16, [R20+-0x20] ;  /* 0xffffe00014107983 */ /* 0x000ea80000100c00 */
[----:B------:R0:W5:Y:S04]  /*05d0*/  LDL.128 R12, [R20+-0x10] ;  /* 0xfffff000140c7983 */ /* 0x0001680000100c00 */
[----:B------:R0:W5:Y:S04]  /*05e0*/  LDL.128 R8, [R20] ;  /* 0x0000000014087983 */ /* 0x0001680000100c00 */
[----:B------:R0:W5:Y:S01]  /*05f0*/  LDL.128 R4, [R20+0x10] ;  /* 0x0000100014047983 */ /* 0x0001620000100c00 */
[----:B------:R-:W-:Y:S01]  /*0600*/  BSSY.RECONVERGENT B0, `(.L_x_6) ;  /* 0x000000e000007945 */ /* 0x000fe20003800200 */
[----:B------:R-:W-:Y:S01]  /*0610*/  VIADD R21, R21, 0x10 ;  /* 0x0000001015157836 */ /* 0x000fe20000000000 */
[----:B--2---:R-:W-:-:S02]  /*0620*/  ISETP.NE.AND P0, PT, R16, RZ, PT ;  /* 0x000000ff1000720c */ /* 0x004fc40003f05270 */
[----:B------:R-:W-:Y:S02]  /*0630*/  ISETP.NE.AND P1, PT, R17, RZ, PT ;  /* 0x000000ff1100720c */ /* 0x000fe40003f25270 */
[----:B------:R-:W-:Y:S02]  /*0640*/  ISETP.NE.AND P2, PT, R18, RZ, PT ;  /* 0x000000ff1200720c */ /* 0x000fe40003f45270 */
[----:B------:R-:W-:-:S07]  /*0650*/  ISETP.NE.AND P3, PT, R19, RZ, PT ;  /* 0x000000ff1300720c */ /* 0x000fce0003f65270 */
[----:B0-----:R-:W-:Y:S06]  /*0660*/  @!P0 BRA `(.L_x_7) ;  /* 0x00000000001c8947 */ /* 0x001fec0003800000 */
[----:B------:R-:W0:Y:S01]  /*0670*/  S2R R23, SR_LANEID ;  /* 0x0000000000177919 */ /* 0x000e220000000000 */
[----:B------:R-:W1:Y:S01]  /*0680*/  REDUX.SUM UR5, R16 ;  /* 0x00000000100573c4 */ /* 0x000e62000000c000 */
[----:B------:R-:W-:Y:S02]  /*0690*/  VOTEU.ANY UR4, UPT, PT ;  /* 0x0000000000047886 */ /* 0x000fe400038e0100 */
[----:B------:R-:W-:-:S06]  /*06a0*/  UFLO.U32 UR4, UR4 ;  /* 0x00000004000472bd */ /* 0x000fcc00080e0000 */
[----:B0-----:R-:W-:Y:S01]  /*06b0*/  ISETP.EQ.U32.AND P0, PT, R23, UR4, PT ;  /* 0x0000000417007c0c */ /* 0x001fe2000bf02070 */
[----:B-1----:R-:W-:-:S12]  /*06c0*/  IMAD.U32 R23, RZ, RZ, UR5 ;  /* 0x00000005ff177e24 */ /* 0x002fd8000f8e00ff */
[----:B------:R0:W-:Y:S02]  /*06d0*/  @P0 REDG.E.ADD.STRONG.GPU desc[UR8][R2.64+-0x20], R23 ;  /* 0xffffe0170200098e */ /* 0x0001e4000c12e108 */
.L_x_7:
[----:B------:R-:W-:Y:S05]  /*06e0*/  BSYNC.RECONVERGENT B0 ;  /* 0x0000000000007941 */ /* 0x000fea0003800200 */
.L_x_6:
[----:B------:R-:W-:Y:S04]  /*06f0*/  BSSY.RECONVERGENT B0, `(.L_x_8) ;  /* 0x0000009000007945 */ /* 0x000fe80003800200 */
[----:B------:R-:W-:Y:S05]  /*0700*/  @!P1 BRA `(.L_x_9) ;  /* 0x00000000001c9947 */ /* 0x000fea0003800000 */
[----:B------:R-:W1:Y:S01]  /*0710*/  S2R R16, SR_LANEID ;  /* 0x0000000000107919 */ /* 0x000e620000000000 */
[----:B------:R-:W0:Y:S01]  /*0720*/  REDUX.SUM UR5, R17 ;  /* 0x00000000110573c4 */ /* 0x000e22000000c000 */
[----:B------:R-:W-:Y:S02]  /*0730*/  VOTEU.ANY UR4, UPT, PT ;  /* 0x0000000000047886 */ /* 0x000fe400038e0100 */
[----:B------:R-:W-:Y:S01]  /*0740*/  UFLO.U32 UR4, UR4 ;  /* 0x00000004000472bd */ /* 0x000fe200080e0000 */
[----:B0-----:R-:W-:-:S05]  /*0750*/  IMAD.U32 R23, RZ, RZ, UR5 ;  /* 0x00000005ff177e24 */ /* 0x001fca000f8e00ff */
[----:B-1----:R-:W-:-:S13]  /*0760*/  ISETP.EQ.U32.AND P0, PT, R16, UR4, PT ;  /* 0x0000000410007c0c */ /* 0x002fda000bf02070 */
[----:B------:R1:W-:Y:S02]  /*0770*/  @P0 REDG.E.ADD.STRONG.GPU desc[UR8][R2.64+-0x1c], R23 ;  /* 0xffffe4170200098e */ /* 0x0003e4000c12e108 */
.L_x_9:
[----:B------:R-:W-:Y:S05]  /*0780*/  BSYNC.RECONVERGENT B0 ;  /* 0x0000000000007941 */ /* 0x000fea0003800200 */
.L_x_8:
[----:B------:R-:W-:Y:S04]  /*0790*/  BSSY.RECONVERGENT B0, `(.L_x_10) ;  /* 0x0000009000007945 */ /* 0x000fe80003800200 */
[----:B------:R-:W-:Y:S05]  /*07a0*/  @!P2 BRA `(.L_x_11) ;  /* 0x00000000001ca947 */ /* 0x000fea0003800000 */
[----:B------:R-:W2:Y:S01]  /*07b0*/  S2R R16, SR_LANEID ;  /* 0x0000000000107919 */ /* 0x000ea20000000000 */
[----:B------:R-:W3:Y:S01]  /*07c0*/  REDUX.SUM UR5, R18 ;  /* 0x00000000120573c4 */ /* 0x000ee2000000c000 */
[----:B------:R-:W-:Y:S02]  /*07d0*/  VOTEU.ANY UR4, UPT, PT ;  /* 0x0000000000047886 */ /* 0x000fe400038e0100 */
[----:B------:R-:W-:Y:S01]  /*07e0*/  UFLO.U32 UR4, UR4 ;  /* 0x00000004000472bd */ /* 0x000fe200080e0000 */
[----:B---3--:R-:W-:-:S05]  /*07f0*/  IMAD.U32 R17, RZ, RZ, UR5 ;  /* 0x00000005ff117e24 */ /* 0x008fca000f8e00ff */
[----:B--2---:R-:W-:-:S13]  /*0800*/  ISETP.EQ.U32.AND P0, PT, R16, UR4, PT ;  /* 0x0000000410007c0c */ /* 0x004fda000bf02070 */
[----:B------:R2:W-:Y:S02]  /*0810*/  @P0 REDG.E.ADD.STRONG.GPU desc[UR8][R2.64+-0x18], R17 ;  /* 0xffffe8110200098e */ /* 0x0005e4000c12e108 */
.L_x_11:
[----:B------:R-:W-:Y:S05]  /*0820*/  BSYNC.RECONVERGENT B0 ;  /* 0x0000000000007941 */ /* 0x000fea0003800200 */
.L_x_10:
[----:B------:R-:W-:Y:S04]  /*0830*/  BSSY.RECONVERGENT B0, `(.L_x_12) ;  /* 0x0000009000007945 */ /* 0x000fe80003800200 */
[----:B------:R-:W-:Y:S05]  /*0840*/  @!P3 BRA `(.L_x_13) ;  /* 0x00000000001cb947 */ /* 0x000fea0003800000 */
[----:B------:R-:W3:Y:S01]  /*0850*/  S2R R16, SR_LANEID ;  /* 0x0000000000107919 */ /* 0x000ee20000000000 */
[----:B------:R-:W2:Y:S01]  /*0860*/  REDUX.SUM UR5, R19 ;  /* 0x00000000130573c4 */ /* 0x000ea2000000c000 */
[----:B------:R-:W-:Y:S02]  /*0870*/  VOTEU.ANY UR4, UPT, PT ;  /* 0x0000000000047886 */ /* 0x000fe400038e0100 */
[----:B------:R-:W-:Y:S01]  /*0880*/  UFLO.U32 UR4, UR4 ;  /* 0x00000004000472bd */ /* 0x000fe200080e0000 */
[----:B--2---:R-:W-:-:S05]  /*0890*/  IMAD.U32 R17, RZ, RZ, UR5 ;  /* 0x00000005ff117e24 */ /* 0x004fca000f8e00ff */
[----:B---3--:R-:W-:-:S13]  /*08a0*/  ISETP.EQ.U32.AND P0, PT, R16, UR4, PT ;  /* 0x0000000410007c0c */ /* 0x008fda000bf02070 */
[----:B------:R3:W-:Y:S02]  /*08b0*/  @P0 REDG.E.ADD.STRONG.GPU desc[UR8][R2.64+-0x14], R17 ;  /* 0xffffec110200098e */ /* 0x0007e4000c12e108 */
.L_x_13:
[----:B------:R-:W-:Y:S05]  /*08c0*/  BSYNC.RECONVERGENT B0 ;  /* 0x0000000000007941 */ /* 0x000fea0003800200 */
.L_x_12:
[----:B-----5:R-:W-:Y:S01]  /*08d0*/  ISETP.NE.AND P6, PT, R12, RZ, PT ;  /* 0x000000ff0c00720c */ /* 0x020fe20003fc5270 */
[----:B------:R-:W-:Y:S01]  /*08e0*/  BSSY.RECONVERGENT B0, `(.L_x_14) ;  /* 0x000000f000007945 */ /* 0x000fe20003800200 */
[----:B------:R-:W-:Y:S02]  /*08f0*/  ISETP.NE.AND P0, PT, R21, RZ, PT ;  /* 0x000000ff1500720c */ /* 0x000fe40003f05270 */
[----:B------:R-:W-:Y:S02]  /*0900*/  ISETP.NE.AND P1, PT, R13, RZ, PT ;  /* 0x000000ff0d00720c */ /* 0x000fe40003f25270 */
[----:B------:R-:W-:Y:S02]  /*0910*/  ISETP.NE.AND P2, PT, R14, RZ, PT ;  /* 0x000000ff0e00720c */ /* 0x000fe40003f45270 */
[----:B------:R-:W-:Y:S02]  /*0920*/  ISETP.NE.AND P3, PT, R15, RZ, PT ;  /* 0x000000ff0f00720c */ /* 0x000fe40003f65270 */
[----:B------:R-:W-:-:S02]  /*0930*/  ISETP.NE.AND P4, PT, R8, RZ, PT ;  /* 0x000000ff0800720c */ /* 0x000fc40003f85270 */
[----:B------:R-:W-:Y:S01]  /*0940*/  ISETP.NE.AND P5, PT, R9, RZ, PT ;  /* 0x000000ff0900720c */ /* 0x000fe20003fa5270 */
[----:B------:R-:W-:-:S12]  /*0950*/  @!P6 BRA `(.L_x_15) ;  /* 0x00000000001ce947 */ /* 0x000fd80003800000 */
[----:B------:R-:W4:Y:S01]  /*0960*/  S2R R16, SR_LANEID ;  /* 0x0000000000107919 */ /* 0x000f220000000000 */
[----:B------:R-:W2:Y:S01]  /*0970*/  REDUX.SUM UR5, R12 ;  /* 0x000000000c0573c4 */ /* 0x000ea2000000c000 */
[----:B------:R-:W-:Y:S02]  /*0980*/  VOTEU.ANY UR4, UPT, PT ;  /* 0x0000000000047886 */ /* 0x000fe400038e0100 */
[----:B------:R-:W-:Y:S01]  /*0990*/  UFLO.U32 UR4, UR4 ;  /* 0x00000004000472bd */ /* 0x000fe200080e0000 */
[----:B--23--:R-:W-:-:S05]  /*09a0*/  IMAD.U32 R17, RZ, RZ, UR5 ;  /* 0x00000005ff117e24 */ /* 0x00cfca000f8e00ff */
[----:B----4-:R-:W-:-:S13]  /*09b0*/  ISETP.EQ.U32.AND P6, PT, R16, UR4, PT ;  /* 0x0000000410007c0c */ /* 0x010fda000bfc2070 */
[----:B------:R4:W-:Y:S02]  /*09c0*/  @P6 REDG.E.ADD.STRONG.GPU desc[UR8][R2.64+-0x10], R17 ;  /* 0xfffff0110200698e */ /* 0x0009e4000c12e108 */
.L_x_15:
[----:B------:R-:W-:Y:S05]  /*09d0*/  BSYNC.RECONVERGENT B0 ;  /* 0x0000000000007941 */ /* 0x000fea0003800200 */
.L_x_14:
[----:B------:R-:W-:Y:S04]  /*09e0*/  BSSY.RECONVERGENT B0, `(.L_x_16) ;  /* 0x0000009000007945 */ /* 0x000fe80003800200 */
[----:B------:R-:W-:Y:S05]  /*09f0*/  @!P1 BRA `(.L_x_17) ;  /* 0x00000000001c9947 */ /* 0x000fea0003800000 */
[----:B------:R-:W5:Y:S01]  /*0a00*/  S2R R12, SR_LANEID ;  /* 0x00000000000c7919 */ /* 0x000f620000000000 */
[----:B------:R-:W2:Y:S01]  /*0a10*/  REDUX.SUM UR5, R13 ;  /* 0x000000000d0573c4 */ /* 0x000ea2000000c000 */
[----:B------:R-:W-:Y:S02]  /*0a20*/  VOTEU.ANY UR4, UPT, PT ;  /* 0x0000000000047886 */ /* 0x000fe400038e0100 */
[----:B------:R-:W-:Y:S01]  /*0a30*/  UFLO.U32 UR4, UR4 ;  /* 0x00000004000472bd */ /* 0x000fe200080e0000 */
[----:B--234-:R-:W-:-:S05]  /*0a40*/  IMAD.U32 R17, RZ, RZ, UR5 ;  /* 0x00000005ff117e24 */ /* 0x01cfca000f8e00ff */
[----:B-----5:R-:W-:-:S13]  /*0a50*/  ISETP.EQ.U32.AND P1, PT, R12, UR4, PT ;  /* 0x000000040c007c0c */ /* 0x020fda000bf22070 */
[----:B------:R2:W-:Y:S02]  /*0a60*/  @P1 REDG.E.ADD.STRONG.GPU desc[UR8][R2.64+-0xc], R17 ;  /* 0xfffff4110200198e */ /* 0x0005e4000c12e108 */
.L_x_17:
[----:B------:R-:W-:Y:S05]  /*0a70*/  BSYNC.RECONVERGENT B0 ;  /* 0x0000000000007941 */ /* 0x000fea0003800200 */
.L_x_16:
[----:B------:R-:W-:Y:S04]  /*0a80*/  BSSY.RECONVERGENT B0, `(.L_x_18) ;  /* 0x0000009000007945 */ /* 0x000fe80003800200 */
[----:B------:R-:W-:Y:S05]  /*0a90*/  @!P2 BRA `(.L_x_19) ;  /* 0x00000000001ca947 */ /* 0x000fea0003800000 */
[----:B------:R-:W5:Y:S01]  /*0aa0*/  S2R R12, SR_LANEID ;  /* 0x00000000000c7919 */ /* 0x000f620000000000 */
[----:B------:R-:W0:Y:S01]  /*0ab0*/  REDUX.SUM UR5, R14 ;  /* 0x000000000e0573c4 */ /* 0x000e22000000c000 */
[----:B------:R-:W-:Y:S02]  /*0ac0*/  VOTEU.ANY UR4, UPT, PT ;  /* 0x0000000000047886 */ /* 0x000fe400038e0100 */
[----:B------:R-:W-:Y:S01]  /*0ad0*/  UFLO.U32 UR4, UR4 ;  /* 0x00000004000472bd */ /* 0x000fe200080e0000 */
[----:B0-----:R-:W-:-:S05]  /*0ae0*/  IMAD.U32 R13, RZ, RZ, UR5 ;  /* 0x00000005ff0d7e24 */ /* 0x001fca000f8e00ff */
[----:B-----5:R-:W-:-:S13]  /*0af0*/  ISETP.EQ.U32.AND P1, PT, R12, UR4, PT ;  /* 0x000000040c007c0c */ /* 0x020fda000bf22070 */
[----:B------:R0:W-:Y:S02]  /*0b00*/  @P1 REDG.E.ADD.STRONG.GPU desc[UR8][R2.64+-0x8], R13 ;  /* 0xfffff80d0200198e */ /* 0x0001e4000c12e108 */
.L_x_19:
[----:B------:R-:W-:Y:S05]  /*0b10*/  BSYNC.RECONVERGENT B0 ;  /* 0x0000000000007941 */ /* 0x000fea0003800200 */
.L_x_18:
        /* <DEDUP_REMOVED lines=9> */
.L_x_21:
[----:B------:R-:W-:Y:S05]  /*0bb0*/  BSYNC.RECONVERGENT B0 ;  /* 0x0000000000007941 */ /* 0x000fea0003800200 */
.L_x_20:
        /* <DEDUP_REMOVED lines=9> */
.L_x_23:
[----:B------:R-:W-:Y:S05]  /*0c50*/  BSYNC.RECONVERGENT B0 ;  /* 0x0000000000007941 */ /* 0x000fea0003800200 */
.L_x_22:
        /* <DEDUP_REMOVED lines=9> */
.L_x_25:
[----:B------:R-:W-:Y:S05]  /*0cf0*/  BSYNC.RECONVERGENT B0 ;  /* 0x0000000000007941 */ /* 0x000fea0003800200 */
.L_x_24:
[----:B------:R-:W-:Y:S01]  /*0d00*/  ISETP.NE.AND P6, PT, R10, RZ, PT ;  /* 0x000000ff0a00720c */ /* 0x000fe20003fc5270 */
[----:B------:R-:W-:Y:S01]  /*0d10*/  BSSY.RECONVERGENT B0, `(.L_x_26) ;  /* 0x000000e000007945 */ /* 0x000fe20003800200 */
[----:B------:R-:W-:Y:S02]  /*0d20*/  ISETP.NE.AND P1, PT, R11, RZ, PT ;  /* 0x000000ff0b00720c */ /* 0x000fe40003f25270 */
[----:B------:R-:W-:Y:S02]  /*0d30*/  ISETP.NE.AND P2, PT, R4, RZ, PT ;  /* 0x000000ff0400720c */ /* 0x000fe40003f45270 */
[----:B------:R-:W-:Y:S02]  /*0d40*/  ISETP.NE.AND P3, PT, R5, RZ, PT ;  /* 0x000000ff0500720c */ /* 0x000fe40003f65270 */
[----:B------:R-:W-:Y:S02]  /*0d50*/  ISETP.NE.AND P4, PT, R6, RZ, PT ;  /* 0x000000ff0600720c */ /* 0x000fe40003f85270 */
[----:B------:R-:W-:-:S03]  /*0d60*/  ISETP.NE.AND P5, PT, R7, RZ, PT ;  /* 0x000000ff0700720c */ /* 0x000fc60003fa5270 */
[----:B------:R-:W-:Y:S10]  /*0d70*/  @!P6 BRA `(.L_x_27) ;  /* 0x00000000001ce947 */ /* 0x000ff40003800000 */
[----:B------:R-:W5:Y:S01]  /*0d80*/  S2R R8, SR_LANEID ;  /* 0x0000000000087919 */ /* 0x000f620000000000 */
[----:B------:R-:W0:Y:S01]  /*0d90*/  REDUX.SUM UR5, R10 ;  /* 0x000000000a0573c4 */ /* 0x000e22000000c000 */
[----:B------:R-:W-:Y:S02]  /*0da0*/  VOTEU.ANY UR4, UPT, PT ;  /* 0x0000000000047886 */ /* 0x000fe400038e0100 */
[----:B------:R-:W-:Y:S01]  /*0db0*/  UFLO.U32 UR4, UR4 ;  /* 0x00000004000472bd */ /* 0x000fe200080e0000 */
[----:B0-----:R-:W-:-:S05]  /*0dc0*/  IMAD.U32 R9, RZ, RZ, UR5 ;  /* 0x00000005ff097e24 */ /* 0x001fca000f8e00ff */
[----:B-----5:R-:W-:-:S13]  /*0dd0*/  ISETP.EQ.U32.AND P6, PT, R8, UR4, PT ;  /* 0x0000000408007c0c */ /* 0x020fda000bfc2070 */
[----:B------:R0:W-:Y:S02]  /*0de0*/  @P6 REDG.E.ADD.STRONG.GPU desc[UR8][R2.64+0x8], R9 ;  /* 0x000008090200698e */ /* 0x0001e4000c12e108 */
.L_x_27:
[----:B------:R-:W-:Y:S05]  /*0df0*/  BSYNC.RECONVERGENT B0 ;  /* 0x0000000000007941 */ /* 0x000fea0003800200 */
.L_x_26:
        /* <DEDUP_REMOVED lines=9> */
.L_x_29:
[----:B------:R-:W-:Y:S05]  /*0e90*/  BSYNC.RECONVERGENT B0 ;  /* 0x0000000000007941 */ /* 0x000fea0003800200 */
.L_x_28:
        /* <DEDUP_REMOVED lines=9> */
.L_x_31:
[----:B------:R-:W-:Y:S05]  /*0f30*/  BSYNC.RECONVERGENT B0 ;  /* 0x0000000000007941 */ /* 0x000fea0003800200 */
.L_x_30:
        /* <DEDUP_REMOVED lines=9> */
.L_x_33:
[----:B------:R-:W-:Y:S05]  /*0fd0*/  BSYNC.RECONVERGENT B0 ;  /* 0x0000000000007941 */ /* 0x000fea0003800200 */
.L_x_32:
        /* <DEDUP_REMOVED lines=9> */
.L_x_35:
[----:B------:R-:W-:Y:S05]  /*1070*/  BSYNC.RECONVERGENT B0 ;  /* 0x0000000000007941 */ /* 0x000fea0003800200 */
.L_x_34:
        /* <DEDUP_REMOVED lines=9> */
.L_x_37:
[----:B------:R-:W-:Y:S05]  /*1110*/  BSYNC.RECONVERGENT B0 ;  /* 0x0000000000007941 */ /* 0x000fea0003800200 */
.L_x_36:
[----:B01234-:R-:W-:Y:S01]  /*1120*/  IADD3 R2, P1, PT, R2, 0x40, RZ ;  /* 0x0000004002027810 */ /* 0x01ffe20007f3e0ff */
[----:B------:R-:W-:-:S04]  /*1130*/  VIADD R20, R20, 0x40 ;  /* 0x0000004014147836 */ /* 0x000fc80000000000 */
[----:B------:R-:W-:Y:S01]  /*1140*/  IMAD.X R3, RZ, RZ, R3, P1 ;  /* 0x000000ffff037224 */ /* 0x000fe200008e0603 */
[----:B------:R-:W-:Y:S07]  /*1150*/  @P0 BRA `(.L_x_38) ;  /* 0xfffffff400180947 */ /* 0x000fee000383ffff */
.L_x_5:
[----:B------:R-:W-:-:S13]  /*1160*/  ISETP.NE.AND P0, PT, R22, RZ, PT ;  /* 0x000000ff1600720c */ /* 0x000fda0003f05270 */
[----:B------:R-:W-:Y:S05]  /*1170*/  @!P0 EXIT ;  /* 0x000000000000894d */ /* 0x000fea0003800000 */
[----:B------:R-:W0:Y:S01]  /*1180*/  LDCU UR5, c[0x0][0x390] ;  /* 0x00007200ff0577ac */ /* 0x000e220008000800 */
[----:B------:R-:W-:Y:S01]  /*1190*/  ISETP.GE.U32.AND P0, PT, R22, 0x8, PT ;  /* 0x000000081600780c */ /* 0x000fe20003f06070 */
[----:B0-----:R-:W-:-:S12]  /*11a0*/  ULOP3.LUT UR6, UR5, 0x7, URZ, 0xc0, !UPT ;  /* 0x0000000705067892 */ /* 0x001fd8000f8ec0ff */
[----:B------:R-:W-:Y:S05]  /*11b0*/  @!P0 BRA `(.L_x_39) ;  /* 0x0000000400788947 */ /* 0x000fea0003800000 */
[C---:B------:R-:W-:Y:S01]  /*11c0*/  IMAD R12, R0.reuse, 0x4, R1 ;  /* 0x00000004000c7824 */ /* 0x040fe200078e0201 */
[----:B------:R-:W0:Y:S04]  /*11d0*/  LDC.64 R2, c[0x0][0x388] ;  /* 0x0000e200ff027b82 */ /* 0x000e280000000a00 */
[----:B------:R-:W2:Y:S04]  /*11e0*/  LDL.128 R4, [R12] ;  /* 0x000000000c047983 */ /* 0x000ea80000100c00 */
[----:B------:R1:W5:Y:S01]  /*11f0*/  LDL.128 R8, [R12+0x10] ;  /* 0x000010000c087983 */ /* 0x0003620000100c00 */
[----:B------:R-:W-:Y:S01]  /*1200*/  BSSY.RECONVERGENT B0, `(.L_x_40) ;  /* 0x000000c000007945 */ /* 0x000fe20003800200 */
[----:B0-----:R-:W-:Y:S01]  /*1210*/  IMAD.WIDE.U32 R2, R0, 0x4, R2 ;  /* 0x0000000400027825 */ /* 0x001fe200078e0002 */
[----:B--2---:R-:W-:-:S02]  /*1220*/  ISETP.NE.AND P1, PT, R4, RZ, PT ;  /* 0x000000ff0400720c */ /* 0x004fc40003f25270 */
[----:B------:R-:W-:-:S11]  /*1230*/  ISETP.NE.AND P0, PT, R5, RZ, PT ;  /* 0x000000ff0500720c */ /* 0x000fd60003f05270 */
[----:B-1----:R-:W-:Y:S05]  /*1240*/  @!P1 BRA `(.L_x_41) ;  /* 0x00000000001c9947 */ /* 0x002fea0003800000 */
[----:B------:R-:W0:Y:S01]  /*1250*/  S2R R12, SR_LANEID ;  /* 0x00000000000c7919 */ /* 0x000e220000000000 */
[----:B------:R-:W1:Y:S01]  /*1260*/  REDUX.SUM UR7, R4 ;  /* 0x00000000040773c4 */ /* 0x000e62000000c000 */
[----:B------:R-:W-:Y:S02]  /*1270*/  VOTEU.ANY UR4, UPT, PT ;  /* 0x0000000000047886 */ /* 0x000fe400038e0100 */
[----:B------:R-:W-:Y:S01]  /*1280*/  UFLO.U32 UR4, UR4 ;  /* 0x00000004000472bd */ /* 0x000fe200080e0000 */
[----:B-1----:R-:W-:-:S05]  /*1290*/  IMAD.U32 R13, RZ, RZ, UR7 ;  /* 0x00000007ff0d7e24 */ /* 0x002fca000f8e00ff */
[----:B0-----:R-:W-:-:S13]  /*12a0*/  ISETP.EQ.U32.AND P1, PT, R12, UR4, PT ;  /* 0x000000040c007c0c */ /* 0x001fda000bf22070 */
[----:B------:R0:W-:Y:S02]  /*12b0*/  @P1 REDG.E.ADD.STRONG.GPU desc[UR8][R2.64], R13 ;  /* 0x0000000d0200198e */ /* 0x0001e4000c12e108 */
.L_x_41:
[----:B------:R-:W-:Y:S05]  /*12c0*/  BSYNC.RECONVERGENT B0 ;  /* 0x0000000000007941 */ /* 0x000fea0003800200 */
.L_x_40:
[----:B------:R-:W-:Y:S01]  /*12d0*/  BSSY.RECONVERGENT B0, `(.L_x_42) ;  /* 0x000000f000007945 */ /* 0x000fe20003800200 */
[----:B------:R-:W-:Y:S02]  /*12e0*/  ISETP.NE.AND P1, PT, R6, RZ, PT ;  /* 0x000000ff0600720c */ /* 0x000fe40003f25270 */
[----:B------:R-:W-:Y:S02]  /*12f0*/  ISETP.NE.AND P2, PT, R7, RZ, PT ;  /* 0x000000ff0700720c */ /* 0x000fe40003f45270 */
[----:B-----5:R-:W-:Y:S02]  /*1300*/  ISETP.NE.AND P3, PT, R8, RZ, PT ;  /* 0x000000ff0800720c */ /* 0x020fe40003f65270 */
[----:B------:R-:W-:Y:S02]  /*1310*/  ISETP.NE.AND P4, PT, R9, RZ, PT ;  /* 0x000000ff0900720c */ /* 0x000fe40003f85270 */
[----:B------:R-:W-:Y:S02]  /*1320*/  ISETP.NE.AND P5, PT, R10, RZ, PT ;  /* 0x000000ff0a00720c */ /* 0x000fe40003fa5270 */
[----:B------:R-:W-:Y:S01]  /*1330*/  ISETP.NE.AND P6, PT, R11, RZ, PT ;  /* 0x000000ff0b00720c */ /* 0x000fe20003fc5270 */
[----:B------:R-:W-:-:S12]  /*1340*/  @!P0 BRA `(.L_x_43) ;  /* 0x00000000001c8947 */ /* 0x000fd80003800000 */
[----:B------:R-:W1:Y:S01]  /*1350*/  S2R R4, SR_LANEID ;  /* 0x0000000000047919 */ /* 0x000e620000000000 */
[----:B------:R-:W0:Y:S01]  /*1360*/  REDUX.SUM UR7, R5 ;  /* 0x00000000050773c4 */ /* 0x000e22000000c000 */
[----:B------:R-:W-:Y:S02]  /*1370*/  VOTEU.ANY UR4, UPT, PT ;  /* 0x0000000000047886 */ /* 0x000fe400038e0100 */
[----:B------:R-:W-:Y:S01]  /*1380*/  UFLO.U32 UR4, UR4 ;  /* 0x00000004000472bd */ /* 0x000fe200080e0000 */
[----:B0-----:R-:W-:-:S05]  /*1390*/  IMAD.U32 R13, RZ, RZ, UR7 ;  /* 0x00000007ff0d7e24 */ /* 0x001fca000f8e00ff */
[----:B-1----:R-:W-:-:S13]  /*13a0*/  ISETP.EQ.U32.AND P0, PT, R4, UR4, PT ;  /* 0x0000000404007c0c */ /* 0x002fda000bf02070 */
[----:B------:R1:W-:Y:S02]  /*13b0*/  @P0 REDG.E.ADD.STRONG.GPU desc[UR8][R2.64+0x4], R13 ;  /* 0x0000040d0200098e */ /* 0x0003e4000c12e108 */
.L_x_43:
[----:B------:R-:W-:Y:S05]  /*13c0*/  BSYNC.RECONVERGENT B0 ;  /* 0x0000000000007941 */ /* 0x000fea0003800200 */
.L_x_42:
        /* <DEDUP_REMOVED lines=9> */
.L_x_45:
[----:B------:R-:W-:Y:S05]  /*1460*/  BSYNC.RECONVERGENT B0 ;  /* 0x0000000000007941 */ /* 0x000fea0003800200 */
.L_x_44:
        /* <DEDUP_REMOVED lines=9> */
.L_x_47:
[----:B------:R-:W-:Y:S05]  /*1500*/  BSYNC.RECONVERGENT B0 ;  /* 0x0000000000007941 */ /* 0x000fea0003800200 */
.L_x_46:
[----:B------:R-:W-:Y:S04]  /*1510*/  BSSY.RECONVERGENT B0, `(.L_x_48) ;  /* 0x0000009000007945 */ /* 0x000fe80003800200 */
[----:B------:R-:W-:Y:S05]  /*1520*/  @!P3 BRA `(.L_x_49) ;  /* 0x00000000001cb947 */ /* 0x000fea0003800000 */
[----:B------:R-:W4:Y:S01]  /*1530*/  S2R R4, SR_LANEID ;  /* 0x0000000000047919 */ /* 0x000f220000000000 */
[----:B------:R-:W2:Y:S01]  /*1540*/  REDUX.SUM UR7, R8 ;  /* 0x00000000080773c4 */ /* 0x000ea2000000c000 */
[----:B------:R-:W-:Y:S02]  /*1550*/  VOTEU.ANY UR4, UPT, PT ;  /* 0x0000000000047886 */ /* 0x000fe400038e0100 */
[----:B------:R-:W-:Y:S01]  /*1560*/  UFLO.U32 UR4, UR4 ;  /* 0x00000004000472bd */ /* 0x000fe200080e0000 */
[----:B--23--:R-:W-:-:S05]  /*1570*/  IMAD.U32 R5, RZ, RZ, UR7 ;  /* 0x00000007ff057e24 */ /* 0x00cfca000f8e00ff */
[----:B----4-:R-:W-:-:S13]  /*1580*/  ISETP.EQ.U32.AND P0, PT, R4, UR4, PT ;  /* 0x0000000404007c0c */ /* 0x010fda000bf02070 */
[----:B------:R4:W-:Y:S02]  /*1590*/  @P0 REDG.E.ADD.STRONG.GPU desc[UR8][R2.64+0x10], R5 ;  /* 0x000010050200098e */ /* 0x0009e4000c12e108 */
.L_x_49:
[----:B------:R-:W-:Y:S05]  /*15a0*/  BSYNC.RECONVERGENT B0 ;  /* 0x0000000000007941 */ /* 0x000fea0003800200 */
.L_x_48:
        /* <DEDUP_REMOVED lines=9> */
.L_x_51:
[----:B------:R-:W-:Y:S05]  /*1640*/  BSYNC.RECONVERGENT B0 ;  /* 0x0000000000007941 */ /* 0x000fea0003800200 */
.L_x_50:
        /* <DEDUP_REMOVED lines=9> */
.L_x_53:
[----:B------:R-:W-:Y:S05]  /*16e0*/  BSYNC.RECONVERGENT B0 ;  /* 0x0000000000007941 */ /* 0x000fea0003800200 */
.L_x_52:
        /* <DEDUP_REMOVED lines=9> */
.L_x_55:
[----:B------:R-:W-:Y:S05]  /*1780*/  BSYNC.RECONVERGENT B0 ;  /* 0x0000000000007941 */ /* 0x000fea0003800200 */
.L_x_54:
[----:B------:R-:W-:-:S07]  /*1790*/  VIADD R0, R0, 0x8 ;  /* 0x0000000800007836 */ /* 0x000fce0000000000 */
.L_x_39:
[----:B------:R-:W-:-:S13]  /*17a0*/  ISETP.NE.AND P0, PT, RZ, UR6, PT ;  /* 0x00000006ff007c0c */ /* 0x000fda000bf05270 */
[----:B------:R-:W-:Y:S05]  /*17b0*/  @!P0 EXIT ;  /* 0x000000000000894d */ /* 0x000fea0003800000 */
[----:B------:R-:W-:Y:S02]  /*17c0*/  UISETP.GE.U32.AND UP0, UPT, UR6, 0x4, UPT ;  /* 0x000000040600788c */ /* 0x000fe4000bf06070 */
[----:B------:R-:W-:-:S07]  /*17d0*/  ULOP3.LUT UR7, UR5, 0x3, URZ, 0xc0, !UPT ;  /* 0x0000000305077892 */ /* 0x000fce000f8ec0ff */
[----:B------:R-:W-:Y:S05]  /*17e0*/  BRA.U !UP0, `(.L_x_56) ;  /* 0x0000000108c47547 */ /* 0x000fea000b800000 */
[C---:B------:R-:W-:Y:S01]  /*17f0*/  IMAD R4, R0.reuse, 0x4, R1 ;  /* 0x0000000400047824 */ /* 0x040fe200078e0201 */
[----:B01234-:R-:W0:Y:S05]  /*1800*/  LDC.64 R2, c[0x0][0x388] ;  /* 0x0000e200ff027b82 */ /* 0x01fe2a0000000a00 */
[----:B------:R-:W2:Y:S01]  /*1810*/  LDL.128 R4, [R4] ;  /* 0x0000000004047983 */ /* 0x000ea20000100c00 */
[----:B------:R-:W-:Y:S01]  /*1820*/  BSSY.RECONVERGENT B0, `(.L_x_57) ;  /* 0x000000e000007945 */ /* 0x000fe20003800200 */
[----:B0-----:R-:W-:Y:S01]  /*1830*/  IMAD.WIDE.U32 R2, R0, 0x4, R2 ;  /* 0x0000000400027825 */ /* 0x001fe200078e0002 */
[----:B--2---:R-:W-:Y:S02]  /*1840*/  ISETP.NE.AND P0, PT, R4, RZ, PT ;  /* 0x000000ff0400720c */ /* 0x004fe40003f05270 */
[----:B------:R-:W-:-:S02]  /*1850*/  ISETP.NE.AND P1, PT, R5, RZ, PT ;  /* 0x000000ff0500720c */ /* 0x000fc40003f25270 */
[----:B------:R-:W-:Y:S02]  /*1860*/  ISETP.NE.AND P2, PT, R6, RZ, PT ;  /* 0x000000ff0600720c */ /* 0x000fe40003f45270 */
[----:B------:R-:W-:-:S07]  /*1870*/  ISETP.NE.AND P3, PT, R7, RZ, PT ;  /* 0x000000ff0700720c */ /* 0x000fce0003f65270 */
[----:B------:R-:W-:Y:S06]  /*1880*/  @!P0 BRA `(.L_x_58) ;  /* 0x00000000001c8947 */ /* 0x000fec0003800000 */
[----:B------:R-:W0:Y:S01]  /*1890*/  S2R R8, SR_LANEID ;  /* 0x0000000000087919 */ /* 0x000e220000000000 */
[----:B------:R-:W1:Y:S01]  /*18a0*/  REDUX.SUM UR5, R4 ;  /* 0x00000000040573c4 */ /* 0x000e62000000c000 */
[----:B------:R-:W-:Y:S02]  /*18b0*/  VOTEU.ANY UR4, UPT, PT ;  /* 0x0000000000047886 */ /* 0x000fe400038e0100 */
[----:B------:R-:W-:Y:S01]  /*18c0*/  UFLO.U32 UR4, UR4 ;  /* 0x00000004000472bd */ /* 0x000fe200080e0000 */
[----:B-1----:R-:W-:-:S05]  /*18d0*/  IMAD.U32 R9, RZ, RZ, UR5 ;  /* 0x00000005ff097e24 */ /* 0x002fca000f8e00ff */
[----:B0-----:R-:W-:-:S13]  /*18e0*/  ISETP.EQ.U32.AND P0, PT, R8, UR4, PT ;  /* 0x0000000408007c0c */ /* 0x001fda000bf02070 */
[----:B------:R0:W-:Y:S02]  /*18f0*/  @P0 REDG.E.ADD.STRONG.GPU desc[UR8][R2.64], R9 ;  /* 0x000000090200098e */ /* 0x0001e4000c12e108 */
.L_x_58:
[----:B------:R-:W-:Y:S05]  /*1900*/  BSYNC.RECONVERGENT B0 ;  /* 0x0000000000007941 */ /* 0x000fea0003800200 */
.L_x_57:
        /* <DEDUP_REMOVED lines=9> */
.L_x_60:
[----:B------:R-:W-:Y:S05]  /*19a0*/  BSYNC.RECONVERGENT B0 ;  /* 0x0000000000007941 */ /* 0x000fea0003800200 */
.L_x_59:
        /* <DEDUP_REMOVED lines=9> */
.L_x_62:
[----:B------:R-:W-:Y:S05]  /*1a40*/  BSYNC.RECONVERGENT B0 ;  /* 0x0000000000007941 */ /* 0x000fea0003800200 */
.L_x_61:
        /* <DEDUP_REMOVED lines=9> */
.L_x_64:
[----:B------:R-:W-:Y:S05]  /*1ae0*/  BSYNC.RECONVERGENT B0 ;  /* 0x0000000000007941 */ /* 0x000fea0003800200 */
.L_x_63:
[----:B------:R-:W-:-:S07]  /*1af0*/  VIADD R0, R0, 0x4 ;  /* 0x0000000400007836 */ /* 0x000fce0000000000 */
.L_x_56:
[----:B------:R-:W-:-:S13]  /*1b00*/  ISETP.NE.AND P0, PT, RZ, UR7, PT ;  /* 0x00000007ff007c0c */ /* 0x000fda000bf05270 */
[----:B------:R-:W-:Y:S05]  /*1b10*/  @!P0 EXIT ;  /* 0x000000000000894d */ /* 0x000fea0003800000 */
[----:B01234-:R-:W0:Y:S01]  /*1b20*/  LDC.64 R2, c[0x0][0x388] ;  /* 0x0000e200ff027b82 */ /* 0x01fe220000000a00 */
[----:B------:R-:W-:Y:S01]  /*1b30*/  UIADD3 UR5, UPT, UPT, -UR7, URZ, URZ ;  /* 0x000000ff07057290 */ /* 0x000fe2000fffe1ff */
[----:B0-----:R-:W-:-:S04]  /*1b40*/  IMAD.WIDE.U32 R2, R0, 0x4, R2 ;  /* 0x0000000400027825 */ /* 0x001fc800078e0002 */
[----:B------:R-:W-:-:S07]  /*1b50*/  IMAD R0, R0, 0x4, R1 ;  /* 0x0000000400007824 */ /* 0x000fce00078e0201 */
.L_x_67:
[----:B------:R-:W2:Y:S01]  /*1b60*/  LDL R4, [R0] ;  /* 0x0000000000047983 */ /* 0x000ea20000100800 */
[----:B------:R-:W-:Y:S01]  /*1b70*/  UIADD3 UR5, UPT, UPT, UR5, 0x1, URZ ;  /* 0x0000000105057890 */ /* 0x000fe2000fffe0ff */
[----:B------:R-:W-:Y:S03]  /*1b80*/  BSSY.RECONVERGENT B0, `(.L_x_65) ;  /* 0x000000b000007945 */ /* 0x000fe60003800200 */
[----:B------:R-:W-:Y:S01]  /*1b90*/  UISETP.NE.AND UP0, UPT, UR5, URZ, UPT ;  /* 0x000000ff0500728c */ /* 0x000fe2000bf05270 */
[----:B--2---:R-:W-:-:S13]  /*1ba0*/  ISETP.NE.AND P0, PT, R4, RZ, PT ;  /* 0x000000ff0400720c */ /* 0x004fda0003f05270 */
[----:B------:R-:W-:Y:S05]  /*1bb0*/  @!P0 BRA `(.L_x_66) ;  /* 0x00000000001c8947 */ /* 0x000fea0003800000 */
[----:B------:R-:W0:Y:S01]  /*1bc0*/  S2R R5, SR_LANEID ;  /* 0x0000000000057919 */ /* 0x000e220000000000 */
[----:B------:R-:W1:Y:S01]  /*1bd0*/  REDUX.SUM UR6, R4 ;  /* 0x00000000040673c4 */ /* 0x000e62000000c000 */
[----:B------:R-:W-:Y:S02]  /*1be0*/  VOTEU.ANY UR4, UPT, PT ;  /* 0x0000000000047886 */ /* 0x000fe400038e0100 */
[----:B------:R-:W-:-:S06]  /*1bf0*/  UFLO.U32 UR4, UR4 ;  /* 0x00000004000472bd */ /* 0x000fcc00080e0000 */
[----:B0-----:R-:W-:Y:S01]  /*1c00*/  ISETP.EQ.U32.AND P0, PT, R5, UR4, PT ;  /* 0x0000000405007c0c */ /* 0x001fe2000bf02070 */
[----:B-1----:R-:W-:-:S12]  /*1c10*/  IMAD.U32 R5, RZ, RZ, UR6 ;  /* 0x00000006ff057e24 */ /* 0x002fd8000f8e00ff */
[----:B------:R0:W-:Y:S02]  /*1c20*/  @P0 REDG.E.ADD.STRONG.GPU desc[UR8][R2.64], R5 ;  /* 0x000000050200098e */ /* 0x0001e4000c12e108 */
.L_x_66:
[----:B------:R-:W-:Y:S05]  /*1c30*/  BSYNC.RECONVERGENT B0 ;  /* 0x0000000000007941 */ /* 0x000fea0003800200 */
.L_x_65:
[----:B0-----:R-:W-:Y:S01]  /*1c40*/  IADD3 R2, P0, PT, R2, 0x4, RZ ;  /* 0x0000000402027810 */ /* 0x001fe20007f1e0ff */
[----:B------:R-:W-:-:S04]  /*1c50*/  VIADD R0, R0, 0x4 ;  /* 0x0000000400007836 */ /* 0x000fc80000000000 */
[----:B------:R-:W-:Y:S01]  /*1c60*/  IMAD.X R3, RZ, RZ, R3, P0 ;  /* 0x000000ffff037224 */ /* 0x000fe200000e0603 */
[----:B------:R-:W-:Y:S07]  /*1c70*/  BRA.U UP0, `(.L_x_67) ;  /* 0xfffffffd00b87547 */ /* 0x000fee000b83ffff */
[----:B------:R-:W-:Y:S05]  /*1c80*/  EXIT ;  /* 0x000000000000794d */ /* 0x000fea0003800000 */
.L_x_68:
[----:B------:R-:W-:-:S00]  /*1c90*/  BRA `(.L_x_68) ;  /* 0xfffffffc00fc7947 */ /* 0x000fc0000383ffff */
[----:B------:R-:W-:-:S00]  /*1ca0*/  NOP ;  /* 0x0000000000007918 */ /* 0x000fc00000000000 */
        /* <DEDUP_REMOVED lines=13> */
.L_x_140:


//--------------------- .text._Z9HistogramPjS_jj  --------------------------
	.section	.text._Z9HistogramPjS_jj,"ax",@progbits
	.align	128
        .global         _Z9HistogramPjS_jj
        .type           _Z9HistogramPjS_jj,@function
        .size           _Z9HistogramPjS_jj,(.L_x_141 - _Z9HistogramPjS_jj)
        .other          _Z9HistogramPjS_jj,@"STO_CUDA_ENTRY STV_DEFAULT"
_Z9HistogramPjS_jj:
.text._Z9HistogramPjS_jj:
[----:B------:R-:W0:Y:S08]  /*0000*/  LDC R1, c[0x0][0x37c] ;  /* 0x0000df00ff017b82 */ /* 0x000e300000000800 */
[----:B------:R-:W1:Y:S01]  /*0010*/  LDC R10, c[0x0][0x390] ;  /* 0x0000e400ff0a7b82 */ /* 0x000e620000000800 */
[----:B------:R-:W2:Y:S01]  /*0020*/  S2R R7, SR_TID.X ;  /* 0x0000000000077919 */ /* 0x000ea20000002100 */
[----:B0-----:R-:W-:-:S06]  /*0030*/  VIADD R1, R1, 0xfffffc00 ;  /* 0xfffffc0001017836 */ /* 0x001fcc0000000000 */
[----:B------:R-:W2:Y:S08]  /*0040*/  S2UR UR4, SR_CTAID.X ;  /* 0x00000000000479c3 */ /* 0x000eb00000002500 */
[----:B------:R-:W2:Y:S01]  /*0050*/  LDC R6, c[0x0][0x360] ;  /* 0x0000d800ff067b82 */ /* 0x000ea20000000800 */
[----:B-1----:R-:W-:Y:S01]  /*0060*/  ISETP.NE.AND P0, PT, R10, RZ, PT ;  /* 0x000000ff0a00720c */ /* 0x002fe20003f05270 */
[----:B--2---:R-:W-:-:S12]  /*0070*/  IMAD R7, R6, UR4, R7 ;  /* 0x0000000406077c24 */ /* 0x004fd8000f8e0207 */
        /* <DEDUP_REMOVED lines=9> */
.L_x_71:
        /* <DEDUP_REMOVED lines=8> */
.L_x_70:
        /* <DEDUP_REMOVED lines=18> */
.L_x_72:
[----:B------:R-:W-:Y:S01]  /*02b0*/  VIADD R2, R2, 0x1 ;  /* 0x0000000102027836 */ /* 0x000fe20000000000 */
[----:B------:R0:W-:Y:S04]  /*02c0*/  STL [R0], RZ ;  /* 0x000000ff00007387 */ /* 0x0001e80000100800 */
[----:B------:R-:W-:Y:S01]  /*02d0*/  ISETP.NE.AND P1, PT, R2, RZ, PT ;  /* 0x000000ff0200720c */ /* 0x000fe20003f25270 */
[----:B0-----:R-:W-:-:S12]  /*02e0*/  VIADD R0, R0, 0x4 ;  /* 0x0000000400007836 */ /* 0x001fd80000000000 */
[----:B------:R-:W-:Y:S05]  /*02f0*/  @P1 BRA `(.L_x_72) ;  /* 0xfffffffc00ec1947 */ /* 0x000fea000383ffff */
.L_x_69:
[----:B------:R-:W2:Y:S01]  /*0300*/  LDCU UR5, c[0x0][0x394] ;  /* 0x00007280ff0577ac */ /* 0x000ea20008000800 */
[----:B------:R-:W-:Y:S01]  /*0310*/  BSSY.RECONVERGENT B0, `(.L_x_73) ;  /* 0x0000010000007945 */ /* 0x000fe20003800200 */
[----:B------:R-:W3:Y:S01]  /*0320*/  LDCU.64 UR6, c[0x0][0x358] ;  /* 0x00006b00ff0677ac */ /* 0x000ee20008000a00 */
[----:B--2---:R-:W-:-:S13]  /*0330*/  ISETP.GE.U32.AND P1, PT, R7, UR5, PT ;  /* 0x0000000507007c0c */ /* 0x004fda000bf26070 */
[----:B---3--:R-:W-:Y:S05]  /*0340*/  @P1 BRA `(.L_x_74) ;  /* 0x0000000000301947 */ /* 0x008fea0003800000 */
[----:B------:R-:W2:Y:S01]  /*0350*/  LDC.64 R4, c[0x0][0x380] ;  /* 0x0000e000ff047b82 */ /* 0x000ea20000000a00 */
[----:B------:R-:W3:Y:S02]  /*0360*/  LDCU UR4, c[0x0][0x370] ;  /* 0x00006e00ff0477ac */ /* 0x000ee40008000800 */
[----:B---3--:R-:W-:-:S07]  /*0370*/  IMAD R0, R6, UR4, RZ ;  /* 0x0000000406007c24 */ /* 0x008fce000f8e02ff */
.L_x_75:
[----:B012---:R-:W-:-:S06]  /*0380*/  IMAD.WIDE.U32 R2, R7, 0x4, R4 ;  /* 0x0000000407027825 */ /* 0x007fcc00078e0004 */
[----:B------:R-:W2:Y:S02]  /*0390*/  LDG.E R2, desc[UR6][R2.64] ;  /* 0x0000000602027981 */ /* 0x000ea4000c1e1900 */
[----:B--23--:R-:W-:-:S05]  /*03a0*/  IMAD R6, R2, 0x4, R1 ;  /* 0x0000000402067824 */ /* 0x00cfca00078e0201 */
[----:B------:R-:W2:Y:S01]  /*03b0*/  LDL R8, [R6] ;  /* 0x0000000006087983 */ /* 0x000ea20000100800 */
[----:B------:R-:W-:-:S05]  /*03c0*/  IMAD.IADD R7, R0, 0x1, R7 ;  /* 0x0000000100077824 */ /* 0x000fca00078e0207 */
[----:B------:R-:W-:Y:S01]  /*03d0*/  ISETP.GE.U32.AND P1, PT, R7, UR5, PT ;  /* 0x0000000507007c0c */ /* 0x000fe2000bf26070 */
[----:B--2---:R-:W-:-:S05]  /*03e0*/  VIADD R9, R8, 0x1 ;  /* 0x0000000108097836 */ /* 0x004fca0000000000 */
[----:B------:R3:W-:Y:S07]  /*03f0*/  STL [R6], R9 ;  /* 0x0000000906007387 */ /* 0x0007ee0000100800 */
[----:B------:R-:W-:Y:S05]  /*0400*/  @!P1 BRA `(.L_x_75) ;  /* 0xfffffffc00dc9947 */ /* 0x000fea000383ffff */
.L_x_74:
[----:B------:R-:W-:Y:S05]  /*0410*/  BSYNC.RECONVERGENT B0 ;  /* 0x0000000000007941 */ /* 0x000fea0003800200 */
.L_x_73:
[----:B------:R-:W-:Y:S06]  /*0420*/  BAR.SYNC.DEFER_BLOCKING 0x0 ;  /* 0x0000000000007b1d */ /* 0x000fec0000010000 */
[----:B------:R-:W-:Y:S05]  /*0430*/  @!P0 EXIT ;  /* 0x000000000000894d */ /* 0x000fea0003800000 */
[C---:B------:R-:W-:Y:S01]  /*0440*/  ISETP.GE.U32.AND P0, PT, R10.reuse, 0x10, PT ;  /* 0x000000100a00780c */ /* 0x040fe20003f06070 */
[----:B------:R-:W-:Y:S01]  /*0450*/  IMAD.MOV.U32 R0, RZ, RZ, RZ ;  /* 0x000000ffff007224 */ /* 0x000fe200078e00ff */
[----:B------:R-:W-:-:S11]  /*0460*/  LOP3.LUT R22, R10, 0xf, RZ, 0xc0, !PT ;  /* 0x0000000f0a167812 */ /* 0x000fd600078ec0ff */
[----:B------:R-:W-:Y:S05]  /*0470*/  @!P0 BRA `(.L_x_76) ;  /* 0x0000000c00088947 */ /* 0x000fea0003800000 */
[----:B------:R-:W2:Y:S01]  /*0480*/  LDCU.64 UR4, c[0x0][0x388] ;  /* 0x00007100ff0477ac */ /* 0x000ea20008000a00 */
[----:B------:R-:W-:Y:S01]  /*0490*/  LOP3.LUT R0, R10, 0xfffffff0, RZ, 0xc0, !PT ;  /* 0xfffffff00a007812 */ /* 0x000fe200078ec0ff */
[----:B------:R-:W-:-:S04]  /*04a0*/  VIADD R20, R1, 0x20 ;  /* 0x0000002001147836 */ /* 0x000fc80000000000 */
[----:B------:R-:W-:Y:S01]  /*04b0*/  IMAD.MOV R21, RZ, RZ, -R0 ;  /* 0x000000ffff157224 */ /* 0x000fe200078e0a00 */
[----:B--2---:R-:W-:-:S04]  /*04c0*/  UIADD3 UR4, UP0, UPT, UR4, 0x20, URZ ;  /* 0x0000002004047890 */ /* 0x004fc8000ff1e0ff */
[----:B------:R-:W-:Y:S02]  /*04d0*/  UIADD3.X UR5, UPT, UPT, URZ, UR5, URZ, UP0, !UPT ;  /* 0x00000005ff057290 */ /* 0x000fe400087fe4ff */
[----:B------:R-:W-:-:S04]  /*04e0*/  IMAD.U32 R2, RZ, RZ, UR4 ;  /* 0x00000004ff027e24 */ /* 0x000fc8000f8e00ff */
[----:B01----:R-:W-:-:S07]  /*04f0*/  IMAD.U32 R3, RZ, RZ, UR5 ;  /* 0x00000005ff037e24 */ /* 0x003fce000f8e00ff */
.L_x_109:
[----:B------:R-:W2:Y:S04]  /*0500*/  LDL.128 R16, [R20+-0x20] ;  /* 0xffffe00014107983 */ /* 0x000ea80000100c00 */
[----:B------:R0:W5:Y:S04]  /*0510*/  LDL.128 R12, [R20+-0x10] ;  /* 0xfffff000140c7983 */ /* 0x0001680000100c00 */
[----:B---3--:R0:W5:Y:S04]  /*0520*/  LDL.128 R8, [R20] ;  /* 0x0000000014087983 */ /* 0x0081680000100c00 */
        /* <DEDUP_REMOVED lines=15> */
.L_x_78:
[----:B------:R-:W-:Y:S05]  /*0620*/  BSYNC.RECONVERGENT B0 ;  /* 0x0000000000007941 */ /* 0x000fea0003800200 */
.L_x_77:
        /* <DEDUP_REMOVED lines=9> */
.L_x_80:
[----:B------:R-:W-:Y:S05]  /*06c0*/  BSYNC.RECONVERGENT B0 ;  /* 0x0000000000007941 */ /* 0x000fea0003800200 */
.L_x_79:
        /* <DEDUP_REMOVED lines=9> */
.L_x_82:
[----:B------:R-:W-:Y:S05]  /*0760*/  BSYNC.RECONVERGENT B0 ;  /* 0x0000000000007941 */ /* 0x000fea0003800200 */
.L_x_81:
        /* <DEDUP_REMOVED lines=9> */
.L_x_84:
[----:B------:R-:W-:Y:S05]  /*0800*/  BSYNC.RECONVERGENT B0 ;  /* 0x0000000000007941 */ /* 0x000fea0003800200 */
.L_x_83:
        /* <DEDUP_REMOVED lines=16> */
.L_x_86:
[----:B------:R-:W-:Y:S05]  /*0910*/  BSYNC.RECONVERGENT B0 ;  /* 0x0000000000007941 */ /* 0x000fea0003800200 */
.L_x_85:
        /* <DEDUP_REMOVED lines=9> */
.L_x_88:
[----:B------:R-:W-:Y:S05]  /*09b0*/  BSYNC.RECONVERGENT B0 ;  /* 0x0000000000007941 */ /* 0x000fea0003800200 */
.L_x_87:
        /* <DEDUP_REMOVED lines=9> */
.L_x_90:
[----:B------:R-:W-:Y:S05]  /*0a50*/  BSYNC.RECONVERGENT B0 ;  /* 0x0000000000007941 */ /* 0x000fea0003800200 */
.L_x_89:
        /* <DEDUP_REMOVED lines=9> */
.L_x_92:
[----:B------:R-:W-:Y:S05]  /*0af0*/  BSYNC.RECONVERGENT B0 ;  /* 0x0000000000007941 */ /* 0x000fea0003800200 */
.L_x_91:
        /* <DEDUP_REMOVED lines=9> */
.L_x_94:
[----:B------:R-:W-:Y:S05]  /*0b90*/  BSYNC.RECONVERGENT B0 ;  /* 0x0000000000007941 */ /* 0x000fea0003800200 */
.L_x_93:
        /* <DEDUP_REMOVED lines=9> */
.L_x_96:
[----:B------:R-:W-:Y:S05]  /*0c30*/  BSYNC.RECONVERGENT B0 ;  /* 0x0000000000007941 */ /* 0x000fea0003800200 */
.L_x_95:
        /* <DEDUP_REMOVED lines=15> */
.L_x_98:
[----:B------:R-:W-:Y:S05]  /*0d30*/  BSYNC.RECONVERGENT B0 ;  /* 0x0000000000007941 */ /* 0x000fea0003800200 */
.L_x_97:
        /* <DEDUP_REMOVED lines=9> */
.L_x_100:
[----:B------:R-:W-:Y:S05]  /*0dd0*/  BSYNC.RECONVERGENT B0 ;  /* 0x0000000000007941 */ /* 0x000fea0003800200 */
.L_x_99:
        /* <DEDUP_REMOVED lines=9> */
.L_x_102:
[----:B------:R-:W-:Y:S05]  /*0e70*/  BSYNC.RECONVERGENT B0 ;  /* 0x0000000000007941 */ /* 0x000fea0003800200 */
.L_x_101:
        /* <DEDUP_REMOVED lines=9> */
.L_x_104:
[----:B------:R-:W-:Y:S05]  /*0f10*/  BSYNC.RECONVERGENT B0 ;  /* 0x0000000000007941 */ /* 0x000fea0003800200 */
.L_x_103:
        /* <DEDUP_REMOVED lines=9> */
.L_x_106:
[----:B------:R-:W-:Y:S05]  /*0fb0*/  BSYNC.RECONVERGENT B0 ;  /* 0x0000000000007941 */ /* 0x000fea0003800200 */
.L_x_105:
        /* <DEDUP_REMOVED lines=9> */
.L_x_108:
[----:B------:R-:W-:Y:S05]  /*1050*/  BSYNC.RECONVERGENT B0 ;  /* 0x0000000000007941 */ /* 0x000fea0003800200 */
.L_x_107:
[----:B01234-:R-:W-:Y:S01]  /*1060*/  IADD3 R2, P1, PT, R2, 0x40, RZ ;  /* 0x0000004002027810 */ /* 0x01ffe20007f3e0ff */
[----:B------:R-:W-:-:S04]  /*1070*/  VIADD R20, R20, 0x40 ;  /* 0x0000004014147836 */ /* 0x000fc80000000000 */
[----:B------:R-:W-:Y:S01]  /*1080*/  IMAD.X R3, RZ, RZ, R3, P1 ;  /* 0x000000ffff037224 */ /* 0x000fe200008e0603 */
[----:B------:R-:W-:Y:S07]  /*1090*/  @P0 BRA `(.L_x_109) ;  /* 0xfffffff400180947 */ /* 0x000fee000383ffff */
.L_x_76:
[----:B------:R-:W-:-:S13]  /*10a0*/  ISETP.NE.AND P0, PT, R22, RZ, PT ;  /* 0x000000ff1600720c */ /* 0x000fda0003f05270 */
[----:B------:R-:W-:Y:S05]  /*10b0*/  @!P0 EXIT ;  /* 0x000000000000894d */ /* 0x000fea0003800000 */
[----:B------:R-:W2:Y:S01]  /*10c0*/  LDCU UR5, c[0x0][0x390] ;  /* 0x00007200ff0577ac */ /* 0x000ea20008000800 */
[----:B------:R-:W-:Y:S01]  /*10d0*/  ISETP.GE.U32.AND P0, PT, R22, 0x8, PT ;  /* 0x000000081600780c */ /* 0x000fe20003f06070 */
[----:B--2---:R-:W-:-:S12]  /*10e0*/  ULOP3.LUT UR8, UR5, 0x7, URZ, 0xc0, !UPT ;  /* 0x0000000705087892 */ /* 0x004fd8000f8ec0ff */
[----:B------:R-:W-:Y:S05]  /*10f0*/  @!P0 BRA `(.L_x_110) ;  /* 0x0000000400788947 */ /* 0x000fea0003800000 */
[C---:B------:R-:W-:Y:S01]  /*1100*/  IMAD R12, R0.reuse, 0x4, R1 ;  /* 0x00000004000c7824 */ /* 0x040fe200078e0201 */
[----:B01----:R-:W0:Y:S04]  /*1110*/  LDC.64 R2, c[0x0][0x388] ;  /* 0x0000e200ff027b82 */ /* 0x003e280000000a00 */
[----:B---3--:R-:W2:Y:S04]  /*1120*/  LDL.128 R4, [R12] ;  /* 0x000000000c047983 */ /* 0x008ea80000100c00 */
        /* <DEDUP_REMOVED lines=13> */
.L_x_112:
[----:B------:R-:W-:Y:S05]  /*1200*/  BSYNC.RECONVERGENT B0 ;  /* 0x0000000000007941 */ /* 0x000fea0003800200 */
.L_x_111:
        /* <DEDUP_REMOVED lines=15> */
.L_x_114:
[----:B------:R-:W-:Y:S05]  /*1300*/  BSYNC.RECONVERGENT B0 ;  /* 0x0000000000007941 */ /* 0x000fea0003800200 */
.L_x_113:
        /* <DEDUP_REMOVED lines=9> */
.L_x_116:
[----:B------:R-:W-:Y:S05]  /*13a0*/  BSYNC.RECONVERGENT B0 ;  /* 0x0000000000007941 */ /* 0x000fea0003800200 */
.L_x_115:
        /* <DEDUP_REMOVED lines=9> */
.L_x_118:
[----:B------:R-:W-:Y:S05]  /*1440*/  BSYNC.RECONVERGENT B0 ;  /* 0x0000000000007941 */ /* 0x000fea0003800200 */
.L_x_117:
        /* <DEDUP_REMOVED lines=9> */
.L_x_120:
[----:B------:R-:W-:Y:S05]  /*14e0*/  BSYNC.RECONVERGENT B0 ;  /* 0x0000000000007941 */ /* 0x000fea0003800200 */
.L_x_119:
        /* <DEDUP_REMOVED lines=9> */
.L_x_122:
[----:B------:R-:W-:Y:S05]  /*1580*/  BSYNC.RECONVERGENT B0 ;  /* 0x0000000000007941 */ /* 0x000fea0003800200 */
.L_x_121:
        /* <DEDUP_REMOVED lines=9> */
.L_x_124:
[----:B------:R-:W-:Y:S05]  /*1620*/  BSYNC.RECONVERGENT B0 ;  /* 0x0000000000007941 */ /* 0x000fea0003800200 */
.L_x_123:
        /* <DEDUP_REMOVED lines=9> */
.L_x_126:
[----:B------:R-:W-:Y:S05]  /*16c0*/  BSYNC.RECONVERGENT B0 ;  /* 0x0000000000007941 */ /* 0x000fea0003800200 */
.L_x_125:
[----:B------:R-:W-:-:S07]  /*16d0*/  VIADD R0, R0, 0x8 ;  /* 0x0000000800007836 */ /* 0x000fce0000000000 */
.L_x_110:
        /* <DEDUP_REMOVED lines=22> */
.L_x_129:
[----:B------:R-:W-:Y:S05]  /*1840*/  BSYNC.RECONVERGENT B0 ;  /* 0x0000000000007941 */ /* 0x000fea0003800200 */
.L_x_128:
        /* <DEDUP_REMOVED lines=9> */
.L_x_131:
[----:B------:R-:W-:Y:S05]  /*18e0*/  BSYNC.RECONVERGENT B0 ;  /* 0x0000000000007941 */ /* 0x000fea0003800200 */
.L_x_130:
        /* <DEDUP_REMOVED lines=9> */
.L_x_133:
[----:B------:R-:W-:Y:S05]  /*1980*/  BSYNC.RECONVERGENT B0 ;  /* 0x0000000000007941 */ /* 0x000fea0003800200 */
.L_x_132:
        /* <DEDUP_REMOVED lines=9> */
.L_x_135:
[----:B------:R-:W-:Y:S05]  /*1a20*/  BSYNC.RECONVERGENT B0 ;  /* 0x0000000000007941 */ /* 0x000fea0003800200 */
.L_x_134:
[----:B------:R-:W-:-:S07]  /*1a30*/  VIADD R0, R0, 0x4 ;  /* 0x0000000400007836 */ /* 0x000fce0000000000 */
.L_x_127:
[----:B------:R-:W-:-:S13]  /*1a40*/  ISETP.NE.AND P0, PT, RZ, UR9, PT ;  /* 0x00000009ff007c0c */ /* 0x000fda000bf05270 */
[----:B------:R-:W-:Y:S05]  /*1a50*/  @!P0 EXIT ;  /* 0x000000000000894d */ /* 0x000fea0003800000 */
[----:B01234-:R-:W0:Y:S01]  /*1a60*/  LDC.64 R2, c[0x0][0x388] ;  /* 0x0000e200ff027b82 */ /* 0x01fe220000000a00 */
[----:B------:R-:W-:Y:S01]  /*1a70*/  UIADD3 UR5, UPT, UPT, -UR9, URZ, URZ ;  /* 0x000000ff09057290 */ /* 0x000fe2000fffe1ff */
[----:B0-----:R-:W-:-:S04]  /*1a80*/  IMAD.WIDE.U32 R2, R0, 0x4, R2 ;  /* 0x0000000400027825 */ /* 0x001fc800078e0002 */
[----:B------:R-:W-:-:S07]  /*1a90*/  IMAD R0, R0, 0x4, R1 ;  /* 0x0000000400007824 */ /* 0x000fce00078e0201 */
.L_x_138:
        /* <DEDUP_REMOVED lines=13> */
.L_x_137:
[----:B------:R-:W-:Y:S05]  /*1b70*/  BSYNC.RECONVERGENT B0 ;  /* 0x0000000000007941 */ /* 0x000fea0003800200 */
.L_x_136:
[----:B0-----:R-:W-:Y:S01]  /*1b80*/  IADD3 R2, P0, PT, R2, 0x4, RZ ;  /* 0x0000000402027810 */ /* 0x001fe20007f1e0ff */
[----:B------:R-:W-:-:S04]  /*1b90*/  VIADD R0, R0, 0x4 ;  /* 0x0000000400007836 */ /* 0x000fc80000000000 */
[----:B------:R-:W-:Y:S01]  /*1ba0*/  IMAD.X R3, RZ, RZ, R3, P0 ;  /* 0x000000ffff037224 */ /* 0x000fe200000e0603 */
[----:B------:R-:W-:Y:S07]  /*1bb0*/  BRA.U UP0, `(.L_x_138) ;  /* 0xfffffffd00b87547 */ /* 0x000fee000b83ffff */
[----:B------:R-:W-:Y:S05]  /*1bc0*/  EXIT ;  /* 0x000000000000794d */ /* 0x000fea0003800000 */
.L_x_139:
        /* <DEDUP_REMOVED lines=11> */
.L_x_141:


//--------------------- .nv.shared._Z13opt_HistogramPjS_jj --------------------------
	.section	.nv.shared._Z13opt_HistogramPjS_jj,"aw",@nobits
	.sectionflags	@""
.nv.shared._Z13opt_HistogramPjS_jj:
	.zero		1025


//--------------------- .nv.shared.reserved.0     --------------------------
	.section	.nv.shared.reserved.0,"aw",@nobits
	.weak		__nv_reservedSMEM_offset_0_alias
	.size		__nv_reservedSMEM_offset_0_alias, 0, 64
	.other		__nv_reservedSMEM_offset_0_alias,@"STO_CUDA_RESERVED_SHARED STV_DEFAULT"
__nv_reservedSMEM_offset_0_alias:
	.zero		0
	.zero		64


//--------------------- .nv.constant0._Z13opt_HistogramPjS_jj --------------------------
	.section	.nv.constant0._Z13opt_HistogramPjS_jj,"a",@progbits
	.sectionflags	@""
	.align	4
.nv.constant0._Z13opt_HistogramPjS_jj:
	.zero		920


//--------------------- .nv.constant0._Z9HistogramPjS_jj --------------------------
	.section	.nv.constant0._Z9HistogramPjS_jj,"a",@progbits
	.sectionflags	@""
	.align	4
.nv.constant0._Z9HistogramPjS_jj:
	.zero		920


//--------------------- SYMBOLS --------------------------

	.type		.nv.reservedSmem.offset0,@object
	.size		.nv.reservedSmem.offset0,0x4
	.type		.nv.reservedSmem.cap,@object
	.size		.nv.reservedSmem.cap,0x4
